def matmul_kernel(
    a_ptr,
    b_ptr,
    c_ptr,
    M,
    N,
    K,
    stride_am,
    stride_ak,
    stride_bk,
    stride_bn,
    stride_cm,
    stride_cn,
    BLOCK_M: tl.constexpr,
    BLOCK_N: tl.constexpr,
    BLOCK_K: tl.constexpr,
    GROUP_M: tl.constexpr,
):
    pid = tl.program_id(axis=0)
    num_pid_m = tl.cdiv(M, BLOCK_M)
    num_pid_n = tl.cdiv(N, BLOCK_N)
    num_pid_in_group = GROUP_M * num_pid_n
    group_id = pid // num_pid_in_group
    first_pid_m = group_id * GROUP_M
    group_size_m = min(num_pid_m - first_pid_m, GROUP_M)
    pid_m = first_pid_m + ((pid % num_pid_in_group) % group_size_m)
    pid_n = (pid % num_pid_in_group) // group_size_m

    offs_am = (pid_m * BLOCK_M + tl.arange(0, BLOCK_M)) % M
    offs_bn = (pid_n * BLOCK_N + tl.arange(0, BLOCK_N)) % N
    offs_k = tl.arange(0, BLOCK_K)
    a_ptrs = a_ptr + offs_am[:, None] * stride_am + offs_k[None, :] * stride_ak
    b_ptrs = b_ptr + offs_k[:, None] * stride_bk + offs_bn[None, :] * stride_bn

    acc = tl.zeros((BLOCK_M, BLOCK_N), dtype=tl.float32)
    for kk in range(0, tl.cdiv(K, BLOCK_K)):
        a = tl.load(a_ptrs, mask=offs_k[None, :] < K - kk * BLOCK_K, other=0.0)
        b = tl.load(b_ptrs, mask=offs_k[:, None] < K - kk * BLOCK_K, other=0.0)
        acc = tl.dot(a, b, acc)
        a_ptrs += BLOCK_K * stride_ak
        b_ptrs += BLOCK_K * stride_bk

    c = acc.to(c_ptr.dtype.element_ty)
    offs_cm = pid_m * BLOCK_M + tl.arange(0, BLOCK_M)
    offs_cn = pid_n * BLOCK_N + tl.arange(0, BLOCK_N)
    c_ptrs = c_ptr + offs_cm[:, None] * stride_cm + offs_cn[None, :] * stride_cn
    mask = (offs_cm[:, None] < M) & (offs_cn[None, :] < N)
    tl.store(c_ptrs, c, mask=mask)

# config = {"BLOCK_K": 64, "BLOCK_M": 64, "BLOCK_N": 64, "GROUP_M": 8, "arch": "sm_90", "dtype": "bf16", "num_ctas": 1, "num_stages": 3, "num_warps": 2}
# arch = sm_90


// ===== COMPILED SASS (sm_90a) =====

	.target	sm_90a

	.elftype	@"ET_EXEC"


//--------------------- .note.nv.tkinfo           --------------------------
	.section	.note.nv.tkinfo,"",@"SHT_NOTE"
	.sectionflags	@"SHF_NOTE_NV_TKINFO"
	.tkinfo
        /*0018*/ 	.word	0x00000002
        /*0030*/ 	.string	""
        /*0030*/ 	.string	"ptxas"
        /*0030*/ 	.string	"Cuda compilation tools, release 13.0, V13.0.88"
        /*0030*/ 	.string	"Build cuda_13.0.r13.0/compiler.36424714_0"
        /*0030*/ 	.string	"-v  -suppress-debug-info  -lineinfo  -arch sm_90a "



//--------------------- .note.nv.cuinfo           --------------------------
	.section	.note.nv.cuinfo,"",@"SHT_NOTE"
	.sectionflags	@"SHF_NOTE_NV_CUINFO"
        /*0018*/ 	.short	0x0002
        /*001a*/ 	.short	0x005a
        /*001c*/ 	.short	0x0082
	.zero		2


//--------------------- .nv.info                  --------------------------
	.section	.nv.info,"",@"SHT_CUDA_INFO"
	.align	4


	//----- nvinfo : EIATTR_REGCOUNT
	.align		4
        /*0000*/ 	.byte	0x04, 0x2f
        /*0002*/ 	.short	(.L_1 - .L_0)
	.align		4
.L_0:
        /*0004*/ 	.word	index@(matmul_kernel)
        /*0008*/ 	.word	0x000000ff


	//----- nvinfo : EIATTR_FRAME_SIZE
	.align		4
.L_1:
        /*000c*/ 	.byte	0x04, 0x11
        /*000e*/ 	.short	(.L_3 - .L_2)
	.align		4
.L_2:
        /*0010*/ 	.word	index@(matmul_kernel)
        /*0014*/ 	.word	0x00000110


	//----- nvinfo : EIATTR_MIN_STACK_SIZE
	.align		4
.L_3:
        /*0018*/ 	.byte	0x04, 0x12
        /*001a*/ 	.short	(.L_5 - .L_4)
	.align		4
.L_4:
        /*001c*/ 	.word	index@(matmul_kernel)
        /*0020*/ 	.word	0x00000110
.L_5:


//--------------------- .nv.compat                --------------------------
	.section	.nv.compat,"",@"SHT_CUDA_COMPAT_INFO"
	.align	4
        /*0000*/ 	.byte	0x02, 0x09, 0x01, 0x00, 0x02, 0x02, 0x01, 0x00, 0x02, 0x05, 0x05, 0x00, 0x03, 0x07, 0x01, 0x01
        /*0010*/ 	.byte	0x02, 0x03, 0x00, 0x00, 0x02, 0x06, 0x01, 0x00, 0x04, 0x0b, 0x08, 0x00, 0x00, 0x00, 0x00, 0x00
        /*0020*/ 	.byte	0x00, 0x00, 0x00, 0x00


//--------------------- .nv.info.matmul_kernel    --------------------------
	.section	.nv.info.matmul_kernel,"",@"SHT_CUDA_INFO"
	.sectionflags	@""
	.align	4


	//----- nvinfo : EIATTR_CUDA_API_VERSION
	.align		4
        /*0000*/ 	.byte	0x04, 0x37
        /*0002*/ 	.short	(.L_7 - .L_6)
.L_6:
        /*0004*/ 	.word	0x00000082


	//----- nvinfo : EIATTR_KPARAM_INFO
	.align		4
.L_7:
        /*0008*/ 	.byte	0x04, 0x17
        /*000a*/ 	.short	(.L_9 - .L_8)
.L_8:
        /*000c*/ 	.word	0x00000000
        /*0010*/ 	.short	0x000d
        /*0012*/ 	.short	0x0048
        /*0014*/ 	.byte	0x00, 0xf4, 0x21, 0x00


	//----- nvinfo : EIATTR_KPARAM_INFO
	.align		4
.L_9:
        /*0018*/ 	.byte	0x04, 0x17
        /*001a*/ 	.short	(.L_11 - .L_10)
.L_10:
        /*001c*/ 	.word	0x00000000
        /*0020*/ 	.short	0x000c
        /*0022*/ 	.short	0x0040
        /*0024*/ 	.byte	0x00, 0xf4, 0x21, 0x00


	//----- nvinfo : EIATTR_KPARAM_INFO
	.align		4
.L_11:
        /*0028*/ 	.byte	0x04, 0x17
        /*002a*/ 	.short	(.L_13 - .L_12)
.L_12:
        /*002c*/ 	.word	0x00000000
        /*0030*/ 	.short	0x000b
        /*0032*/ 	.short	0x0038
        /*0034*/ 	.byte	0x00, 0xf0, 0x11, 0x00


	//----- nvinfo : EIATTR_KPARAM_INFO
	.align		4
.L_13:
        /*0038*/ 	.byte	0x04, 0x17
        /*003a*/ 	.short	(.L_15 - .L_14)
.L_14:
        /*003c*/ 	.word	0x00000000
        /*0040*/ 	.short	0x000a
        /*0042*/ 	.short	0x0034
        /*0044*/ 	.byte	0x00, 0xf0, 0x11, 0x00


	//----- nvinfo : EIATTR_KPARAM_INFO
	.align		4
.L_15:
        /*0048*/ 	.byte	0x04, 0x17
        /*004a*/ 	.short	(.L_17 - .L_16)
.L_16:
        /*004c*/ 	.word	0x00000000
        /*0050*/ 	.short	0x0009
        /*0052*/ 	.short	0x0030
        /*0054*/ 	.byte	0x00, 0xf0, 0x11, 0x00


	//----- nvinfo : EIATTR_KPARAM_INFO
	.align		4
.L_17:
        /*0058*/ 	.byte	0x04, 0x17
        /*005a*/ 	.short	(.L_19 - .L_18)
.L_18:
        /*005c*/ 	.word	0x00000000
        /*0060*/ 	.short	0x0008
        /*0062*/ 	.short	0x002c
        /*0064*/ 	.byte	0x00, 0xf0, 0x11, 0x00


	//----- nvinfo : EIATTR_KPARAM_INFO
	.align		4
.L_19:
        /*0068*/ 	.byte	0x04, 0x17
        /*006a*/ 	.short	(.L_21 - .L_20)
.L_20:
        /*006c*/ 	.word	0x00000000
        /*0070*/ 	.short	0x0007
        /*0072*/ 	.short	0x0028
        /*0074*/ 	.byte	0x00, 0xf0, 0x11, 0x00


	//----- nvinfo : EIATTR_KPARAM_INFO
	.align		4
.L_21:
        /*0078*/ 	.byte	0x04, 0x17
        /*007a*/ 	.short	(.L_23 - .L_22)
.L_22:
        /*007c*/ 	.word	0x00000000
        /*0080*/ 	.short	0x0006
        /*0082*/ 	.short	0x0024
        /*0084*/ 	.byte	0x00, 0xf0, 0x11, 0x00


	//----- nvinfo : EIATTR_KPARAM_INFO
	.align		4
.L_23:
        /*0088*/ 	.byte	0x04, 0x17
        /*008a*/ 	.short	(.L_25 - .L_24)
.L_24:
        /*008c*/ 	.word	0x00000000
        /*0090*/ 	.short	0x0005
        /*0092*/ 	.short	0x0020
        /*0094*/ 	.byte	0x00, 0xf0, 0x11, 0x00


	//----- nvinfo : EIATTR_KPARAM_INFO
	.align		4
.L_25:
        /*0098*/ 	.byte	0x04, 0x17
        /*009a*/ 	.short	(.L_27 - .L_26)
.L_26:
        /*009c*/ 	.word	0x00000000
        /*00a0*/ 	.short	0x0004
        /*00a2*/ 	.short	0x001c
        /*00a4*/ 	.byte	0x00, 0xf0, 0x11, 0x00


	//----- nvinfo : EIATTR_KPARAM_INFO
	.align		4
.L_27:
        /*00a8*/ 	.byte	0x04, 0x17
        /*00aa*/ 	.short	(.L_29 - .L_28)
.L_28:
        /*00ac*/ 	.word	0x00000000
        /*00b0*/ 	.short	0x0003
        /*00b2*/ 	.short	0x0018
        /*00b4*/ 	.byte	0x00, 0xf0, 0x11, 0x00


	//----- nvinfo : EIATTR_KPARAM_INFO
	.align		4
.L_29:
        /*00b8*/ 	.byte	0x04, 0x17
        /*00ba*/ 	.short	(.L_31 - .L_30)
.L_30:
        /*00bc*/ 	.word	0x00000000
        /*00c0*/ 	.short	0x0002
        /*00c2*/ 	.short	0x0010
        /*00c4*/ 	.byte	0x00, 0xf4, 0x21, 0x00


	//----- nvinfo : EIATTR_KPARAM_INFO
	.align		4
.L_31:
        /*00c8*/ 	.byte	0x04, 0x17
        /*00ca*/ 	.short	(.L_33 - .L_32)
.L_32:
        /*00cc*/ 	.word	0x00000000
        /*00d0*/ 	.short	0x0001
        /*00d2*/ 	.short	0x0008
        /*00d4*/ 	.byte	0x00, 0xf4, 0x21, 0x00


	//----- nvinfo : EIATTR_KPARAM_INFO
	.align		4
.L_33:
        /*00d8*/ 	.byte	0x04, 0x17
        /*00da*/ 	.short	(.L_35 - .L_34)
.L_34:
        /*00dc*/ 	.word	0x00000000
        /*00e0*/ 	.short	0x0000
        /*00e2*/ 	.short	0x0000
        /*00e4*/ 	.byte	0x00, 0xf4, 0x21, 0x00


	//----- nvinfo : EIATTR_SPARSE_MMA_MASK
	.align		4
.L_35:
        /*00e8*/ 	.byte	0x03, 0x50
        /*00ea*/ 	.short	0x0000


	//----- nvinfo : EIATTR_MAXREG_COUNT
	.align		4
        /*00ec*/ 	.byte	0x03, 0x1b
        /*00ee*/ 	.short	0x00ff


	//----- nvinfo : EIATTR_NUM_BARRIERS
	.align		4
        /*00f0*/ 	.byte	0x02, 0x4c
        /*00f2*/ 	.byte	0x01
	.zero		1


	//----- nvinfo : EIATTR_ANNOTATIONS
	.align		4
        /*00f4*/ 	.byte	0x04, 0x55
        /*00f6*/ 	.short	(.L_37 - .L_36)


	//   ....[0]....
.L_36:
        /*00f8*/ 	.word	0x00000001
        /*00fc*/ 	.byte	0x80, 0x05, 0x00, 0x00, 0x01, 0x00, 0x00, 0x00, 0xc0, 0x09, 0x00, 0x00, 0x01, 0x00, 0x00, 0x00
        /* <DEDUP_REMOVED lines=103> */
        /*077c*/ 	.byte	0x20, 0xa1, 0x00, 0x00, 0x01, 0x00, 0x00, 0x00, 0x70, 0xa1, 0x00, 0x00


	//----- nvinfo : EIATTR_MERCURY_ISA_VERSION
	.align		4
.L_37:
        /*0788*/ 	.byte	0x03, 0x5f
        /*078a*/ 	.short	0x0101


	//----- nvinfo : EIATTR_EXIT_INSTR_OFFSETS
	.align		4
        /*078c*/ 	.byte	0x04, 0x1c
        /*078e*/ 	.short	(.L_39 - .L_38)


	//   ....[0]....
.L_38:
        /*0790*/ 	.word	0x0000bda0


	//   ....[1]....
        /*0794*/ 	.word	0x0000bdd0


	//----- nvinfo : EIATTR_REQNTID
	.align		4
.L_39:
        /*0798*/ 	.byte	0x04, 0x10
        /*079a*/ 	.short	(.L_41 - .L_40)
.L_40:
        /*079c*/ 	.word	0x00000040
        /*07a0*/ 	.word	0x00000001
        /*07a4*/ 	.word	0x00000001


	//----- nvinfo : EIATTR_CBANK_PARAM_SIZE
	.align		4
.L_41:
        /*07a8*/ 	.byte	0x03, 0x19
        /*07aa*/ 	.short	0x0050


	//----- nvinfo : EIATTR_PARAM_CBANK
	.align		4
        /*07ac*/ 	.byte	0x04, 0x0a
        /*07ae*/ 	.short	(.L_43 - .L_42)
	.align		4
.L_42:
        /*07b0*/ 	.word	index@(.nv.constant0.matmul_kernel)
        /*07b4*/ 	.short	0x0210
        /*07b6*/ 	.short	0x0050


	//----- nvinfo : EIATTR_SW_WAR
	.align		4
.L_43:
        /*07b8*/ 	.byte	0x04, 0x36
        /*07ba*/ 	.short	(.L_45 - .L_44)
.L_44:
        /*07bc*/ 	.word	0x00000008
.L_45:


//--------------------- .nv.callgraph             --------------------------
	.section	.nv.callgraph,"",@"SHT_CUDA_CALLGRAPH"
	.align	4
	.sectionentsize	8
	.align		4
        /*0000*/ 	.word	0x00000000
	.align		4
        /*0004*/ 	.word	0xffffffff
	.align		4
        /*0008*/ 	.word	0x00000000
	.align		4
        /*000c*/ 	.word	0xfffffffe
	.align		4
        /*0010*/ 	.word	0x00000000
	.align		4
        /*0014*/ 	.word	0xfffffffd
	.align		4
        /*0018*/ 	.word	0x00000000
	.align		4
        /*001c*/ 	.word	0xfffffffc


//--------------------- .text.matmul_kernel       --------------------------
	.section	.text.matmul_kernel,"ax",@progbits
	.align	128
        .global         matmul_kernel
        .type           matmul_kernel,@function
        .size           matmul_kernel,(.L_x_4 - matmul_kernel)
        .other          matmul_kernel,@"STO_CUDA_ENTRY STV_DEFAULT"
matmul_kernel:
.text.matmul_kernel:
[----:B------:R-:W0:Y:S08]  /*0000*/  LDC R1, c[0x0][0x28] ;  /* 0x00000a00ff017b82 */ /* 0x000e300000000800 */
[----:B------:R-:W1:Y:S01]  /*0010*/  LDC.64 R48, c[0x0][0x228] ;  /* 0x00008a00ff307b82 */ /* 0x000e620000000a00 */
[----:B------:R-:W2:Y:S01]  /*0020*/  S2R R5, SR_CTAID.X ;  /* 0x0000000000057919 */ /* 0x000ea20000002500 */
[----:B0-----:R-:W-:Y:S01]  /*0030*/  VIADD R1, R1, 0xfffffef0 ;  /* 0xfffffef001017836 */ /* 0x001fe20000000000 */
[----:B------:R-:W-:Y:S01]  /*0040*/  ULDC UR4, c[0x0][0x230] ;  /* 0x00008c0000047ab9 */ /* 0x000fe20000000800 */
[----:B------:R-:W-:Y:S01]  /*0050*/  ULDC.64 UR8, c[0x0][0x208] ;  /* 0x0000820000087ab9 */ /* 0x000fe20000000a00 */
[----:B------:R-:W0:Y:S01]  /*0060*/  S2R R25, SR_TID.X ;  /* 0x0000000000197919 */ /* 0x000e220000002100 */
[----:B------:R-:W-:-:S02]  /*0070*/  IMAD.U32 R19, RZ, RZ, UR4 ;  /* 0x00000004ff137e24 */ /* 0x000fc4000f8e00ff */
[----:B------:R-:W3:Y:S01]  /*0080*/  LDC R21, c[0x0][0x230] ;  /* 0x00008c00ff157b82 */ /* 0x000ee20000000800 */
[----:B-1----:R-:W-:-:S05]  /*0090*/  VIADD R0, R49, 0x3f ;  /* 0x0000003f31007836 */ /* 0x002fca0000000000 */
[----:B------:R-:W-:Y:S01]  /*00a0*/  SHF.R.S32.HI R3, RZ, 0x1f, R0 ;  /* 0x0000001fff037819 */ /* 0x000fe20000011400 */
[----:B---3--:R-:W-:-:S03]  /*00b0*/  VIADD R21, R21, 0x3f ;  /* 0x0000003f15157836 */ /* 0x008fc60000000000 */
[----:B------:R-:W-:Y:S02]  /*00c0*/  LEA.HI R3, R3, R0, RZ, 0x6 ;  /* 0x0000000003037211 */ /* 0x000fe400078f30ff */
[----:B--2---:R-:W-:Y:S02]  /*00d0*/  IABS R8, R5 ;  /* 0x0000000500087213 */ /* 0x004fe40000000000 */
[----:B------:R-:W-:Y:S02]  /*00e0*/  SHF.R.S32.HI R3, RZ, 0x6, R3 ;  /* 0x00000006ff037819 */ /* 0x000fe40000011403 */
[----:B0-----:R-:W-:-:S03]  /*00f0*/  LOP3.LUT R24, R25, 0x3f, RZ, 0xc0, !PT ;  /* 0x0000003f19187812 */ /* 0x001fc600078ec0ff */
[----:B------:R-:W-:-:S05]  /*0100*/  IMAD.SHL.U32 R4, R3, 0x8, RZ ;  /* 0x0000000803047824 */ /* 0x000fca00078e00ff */
[-C--:B------:R-:W-:Y:S02]  /*0110*/  IABS R7, R4.reuse ;  /* 0x0000000400077213 */ /* 0x080fe40000000000 */
[----:B------:R-:W-:Y:S02]  /*0120*/  IABS R10, R4 ;  /* 0x00000004000a7213 */ /* 0x000fe40000000000 */
[----:B------:R-:W0:Y:S08]  /*0130*/  I2F.RP R0, R7 ;  /* 0x0000000700007306 */ /* 0x000e300000209400 */
[----:B0-----:R-:W0:Y:S02]  /*0140*/  MUFU.RCP R0, R0 ;  /* 0x0000000000007308 */ /* 0x001e240000001000 */
[----:B0-----:R-:W-:-:S02]  /*0150*/  VIADD R2, R0, 0xffffffe ;  /* 0x0ffffffe00027836 */ /* 0x001fc40000000000 */
[----:B------:R-:W-:-:S04]  /*0160*/  IMAD.MOV R0, RZ, RZ, -R10 ;  /* 0x000000ffff007224 */ /* 0x000fc800078e0a0a */
[----:B------:R0:W1:Y:S02]  /*0170*/  F2I.FTZ.U32.TRUNC.NTZ R3, R2 ;  /* 0x0000000200037305 */ /* 0x000064000021f000 */
[----:B0-----:R-:W-:Y:S02]  /*0180*/  IMAD.MOV.U32 R2, RZ, RZ, RZ ;  /* 0x000000ffff027224 */ /* 0x001fe400078e00ff */
[----:B-1----:R-:W-:-:S04]  /*0190*/  IMAD.MOV R6, RZ, RZ, -R3 ;  /* 0x000000ffff067224 */ /* 0x002fc800078e0a03 */
[----:B------:R-:W-:Y:S02]  /*01a0*/  IMAD R9, R6, R7, RZ ;  /* 0x0000000706097224 */ /* 0x000fe400078e02ff */
[----:B------:R-:W-:Y:S02]  /*01b0*/  IMAD.MOV.U32 R6, RZ, RZ, R8 ;  /* 0x000000ffff067224 */ /* 0x000fe400078e0008 */
[----:B------:R-:W-:-:S06]  /*01c0*/  IMAD.HI.U32 R3, R3, R9, R2 ;  /* 0x0000000903037227 */ /* 0x000fcc00078e0002 */
[----:B------:R-:W-:-:S04]  /*01d0*/  IMAD.HI.U32 R3, R3, R6, RZ ;  /* 0x0000000603037227 */ /* 0x000fc800078e00ff */
[----:B------:R-:W-:-:S05]  /*01e0*/  IMAD R0, R3, R0, R6 ;  /* 0x0000000003007224 */ /* 0x000fca00078e0206 */
[----:B------:R-:W-:-:S13]  /*01f0*/  ISETP.GT.U32.AND P1, PT, R7, R0, PT ;  /* 0x000000000700720c */ /* 0x000fda0003f24070 */
[----:B------:R-:W-:Y:S02]  /*0200*/  @!P1 IMAD.IADD R0, R0, 0x1, -R7 ;  /* 0x0000000100009824 */ /* 0x000fe400078e0a07 */
[----:B------:R-:W-:Y:S01]  /*0210*/  @!P1 VIADD R3, R3, 0x1 ;  /* 0x0000000103039836 */ /* 0x000fe20000000000 */
[----:B------:R-:W-:Y:S02]  /*0220*/  ISETP.NE.AND P1, PT, R4, RZ, PT ;  /* 0x000000ff0400720c */ /* 0x000fe40003f25270 */
[----:B------:R-:W-:Y:S02]  /*0230*/  ISETP.GE.U32.AND P0, PT, R0, R7, PT ;  /* 0x000000070000720c */ /* 0x000fe40003f06070 */
[----:B------:R-:W-:-:S04]  /*0240*/  LOP3.LUT R0, R5, R4, RZ, 0x3c, !PT ;  /* 0x0000000405007212 */ /* 0x000fc800078e3cff */
[----:B------:R-:W-:Y:S01]  /*0250*/  ISETP.GE.AND P2, PT, R0, RZ, PT ;  /* 0x000000ff0000720c */ /* 0x000fe20003f46270 */
[----:B------:R-:W-:-:S06]  /*0260*/  VIADD R0, R48, 0x3f ;  /* 0x0000003f30007836 */ /* 0x000fcc0000000000 */
[----:B------:R-:W-:-:S04]  /*0270*/  @P0 VIADD R3, R3, 0x1 ;  /* 0x0000000103030836 */ /* 0x000fc80000000000 */
[----:B------:R-:W-:Y:S01]  /*0280*/  IMAD.MOV.U32 R2, RZ, RZ, R3 ;  /* 0x000000ffff027224 */ /* 0x000fe200078e0003 */
[----:B------:R-:W-:-:S03]  /*0290*/  SHF.R.S32.HI R3, RZ, 0x1f, R0 ;  /* 0x0000001fff037819 */ /* 0x000fc60000011400 */
[----:B------:R-:W-:Y:S01]  /*02a0*/  @!P2 IMAD.MOV R2, RZ, RZ, -R2 ;  /* 0x000000ffff02a224 */ /* 0x000fe200078e0a02 */
[----:B------:R-:W-:Y:S02]  /*02b0*/  @!P1 LOP3.LUT R2, RZ, R4, RZ, 0x33, !PT ;  /* 0x00000004ff029212 */ /* 0x000fe400078e33ff */
[----:B------:R-:W-:-:S03]  /*02c0*/  LEA.HI R3, R3, R0, RZ, 0x6 ;  /* 0x0000000003037211 */ /* 0x000fc600078f30ff */
[----:B------:R-:W-:Y:S02]  /*02d0*/  IMAD.SHL.U32 R6, R2, 0x8, RZ ;  /* 0x0000000802067824 */ /* 0x000fe400078e00ff */
[----:B------:R-:W-:-:S03]  /*02e0*/  IMAD.MOV R2, RZ, RZ, -R2 ;  /* 0x000000ffff027224 */ /* 0x000fc600078e0a02 */
[----:B------:R-:W-:Y:S01]  /*02f0*/  LEA.HI.SX32 R3, R3, -R6, 0x1a ;  /* 0x8000000603037211 */ /* 0x000fe200078fd2ff */
[----:B------:R-:W-:-:S03]  /*0300*/  IMAD R4, R4, R2, R5 ;  /* 0x0000000204047224 */ /* 0x000fc600078e0205 */
[----:B------:R-:W-:Y:S02]  /*0310*/  VIMNMX R11, R3, 0x8, PT ;  /* 0x00000008030b7848 */ /* 0x000fe40003fe0100 */
[----:B------:R-:W-:Y:S02]  /*0320*/  IABS R9, R4 ;  /* 0x0000000400097213 */ /* 0x000fe40000000000 */
[----:B------:R-:W-:-:S04]  /*0330*/  IABS R7, R11 ;  /* 0x0000000b00077213 */ /* 0x000fc80000000000 */
[----:B------:R-:W0:Y:S08]  /*0340*/  I2F.RP R0, R7 ;  /* 0x0000000700007306 */ /* 0x000e300000209400 */
[----:B0-----:R-:W0:Y:S02]  /*0350*/  MUFU.RCP R0, R0 ;  /* 0x0000000000007308 */ /* 0x001e240000001000 */
[----:B0-----:R-:W-:-:S06]  /*0360*/  VIADD R3, R0, 0xffffffe ;  /* 0x0ffffffe00037836 */ /* 0x001fcc0000000000 */
[----:B------:R-:W0:Y:S02]  /*0370*/  F2I.FTZ.U32.TRUNC.NTZ R3, R3 ;  /* 0x0000000300037305 */ /* 0x000e24000021f000 */
[----:B0-----:R-:W-:-:S04]  /*0380*/  IMAD.MOV R8, RZ, RZ, -R3 ;  /* 0x000000ffff087224 */ /* 0x001fc800078e0a03 */
[----:B------:R-:W-:Y:S01]  /*0390*/  IMAD.MOV.U32 R2, RZ, RZ, R8 ;  /* 0x000000ffff027224 */ /* 0x000fe200078e0008 */
[----:B------:R-:W-:-:S03]  /*03a0*/  IABS R8, R11 ;  /* 0x0000000b00087213 */ /* 0x000fc60000000000 */
[----:B------:R-:W-:Y:S01]  /*03b0*/  IMAD R5, R2, R7, RZ ;  /* 0x0000000702057224 */ /* 0x000fe200078e02ff */
[----:B------:R-:W-:Y:S01]  /*03c0*/  IADD3 R0, RZ, -R8, RZ ;  /* 0x80000008ff007210 */ /* 0x000fe20007ffe0ff */
[----:B------:R-:W-:-:S04]  /*03d0*/  IMAD.MOV.U32 R2, RZ, RZ, RZ ;  /* 0x000000ffff027224 */ /* 0x000fc800078e00ff */
        /* <DEDUP_REMOVED lines=9> */
[----:B------:R-:W-:-:S07]  /*0470*/  ISETP.GE.AND P2, PT, R0, RZ, PT ;  /* 0x000000ff0000720c */ /* 0x000fce0003f46270 */
[----:B------:R-:W-:Y:S01]  /*0480*/  @P0 VIADD R2, R2, 0x1 ;  /* 0x0000000102020836 */ /* 0x000fe20000000000 */
[----:B------:R-:W-:-:S05]  /*0490*/  ISETP.GT.AND P0, PT, R21, 0x3f, PT ;  /* 0x0000003f1500780c */ /* 0x000fca0003f04270 */
[----:B------:R-:W-:Y:S01]  /*04a0*/  @!P2 IMAD.MOV R2, RZ, RZ, -R2 ;  /* 0x000000ffff02a224 */ /* 0x000fe200078e0a02 */
[----:B------:R-:W-:-:S05]  /*04b0*/  @!P1 LOP3.LUT R2, RZ, R11, RZ, 0x33, !PT ;  /* 0x0000000bff029212 */ /* 0x000fca00078e33ff */
[----:B------:R-:W-:Y:S02]  /*04c0*/  IMAD.MOV R0, RZ, RZ, -R2 ;  /* 0x000000ffff007224 */ /* 0x000fe400078e0a02 */
[----:B------:R-:W-:Y:S02]  /*04d0*/  IMAD.SHL.U32 R20, R2, 0x40, RZ ;  /* 0x0000004002147824 */ /* 0x000fe400078e00ff */
[----:B------:R-:W-:Y:S02]  /*04e0*/  IMAD R0, R11, R0, R4 ;  /* 0x000000000b007224 */ /* 0x000fe400078e0204 */
[C---:B------:R-:W-:Y:S01]  /*04f0*/  VIADD R56, R20.reuse, 0x1 ;  /* 0x0000000114387836 */ /* 0x040fe20000000000 */
[----:B------:R-:W-:Y:S01]  /*0500*/  IADD3 R10, R20, 0xb, RZ ;  /* 0x0000000b140a7810 */ /* 0x000fe20007ffe0ff */
[----:B------:R-:W-:Y:S01]  /*0510*/  IMAD.IADD R3, R6, 0x1, R0 ;  /* 0x0000000106037824 */ /* 0x000fe200078e0200 */
[C---:B------:R-:W-:Y:S01]  /*0520*/  IADD3 R51, R20.reuse, 0x1f, RZ ;  /* 0x0000001f14337810 */ /* 0x040fe20007ffe0ff */
[C---:B------:R-:W-:Y:S01]  /*0530*/  VIADD R64, R20.reuse, 0x2 ;  /* 0x0000000214407836 */ /* 0x040fe20000000000 */
[----:B------:R-:W-:Y:S01]  /*0540*/  IADD3 R35, R20, 0x33, RZ ;  /* 0x0000003314237810 */ /* 0x000fe20007ffe0ff */
[----:B------:R-:W-:-:S02]  /*0550*/  IMAD R69, R3, 0x40, R24 ;  /* 0x0000004003457824 */ /* 0x000fc400078e0218 */
[C---:B------:R-:W-:Y:S02]  /*0560*/  VIADD R58, R20.reuse, 0x3 ;  /* 0x00000003143a7836 */ /* 0x040fe40000000000 */
[C---:B------:R-:W-:Y:S01]  /*0570*/  VIADD R60, R20.reuse, 0x4 ;  /* 0x00000004143c7836 */ /* 0x040fe20000000000 */
[----:B------:R0:W-:Y:S01]  /*0580*/  STL [R1+0xc4], R69 ;  /* 0x0000c44501007387 */ /* 0x0001e20000100800 */
[C---:B------:R-:W-:Y:S02]  /*0590*/  VIADD R66, R20.reuse, 0x5 ;  /* 0x0000000514427836 */ /* 0x040fe40000000000 */
[C---:B------:R-:W-:Y:S02]  /*05a0*/  VIADD R62, R20.reuse, 0x6 ;  /* 0x00000006143e7836 */ /* 0x040fe40000000000 */
[C---:B------:R-:W-:Y:S02]  /*05b0*/  VIADD R70, R20.reuse, 0x7 ;  /* 0x0000000714467836 */ /* 0x040fe40000000000 */
[----:B------:R-:W-:-:S02]  /*05c0*/  VIADD R68, R20, 0x8 ;  /* 0x0000000814447836 */ /* 0x000fc40000000000 */
[C---:B------:R-:W-:Y:S02]  /*05d0*/  VIADD R74, R20.reuse, 0x9 ;  /* 0x00000009144a7836 */ /* 0x040fe40000000000 */
[C---:B------:R-:W-:Y:S02]  /*05e0*/  VIADD R72, R20.reuse, 0xa ;  /* 0x0000000a14487836 */ /* 0x040fe40000000000 */
        /* <DEDUP_REMOVED lines=49> */
[----:B------:R-:W-:Y:S01]  /*0900*/  VIADD R30, R20, 0x3f ;  /* 0x0000003f141e7836 */ /* 0x000fe20000000000 */
[----:B0-----:R-:W-:Y:S06]  /*0910*/  @P0 BRA `(.L_x_0) ;  /* 0x0000000000500947 */ /* 0x001fec0003800000 */
[----:B------:R-:W-:Y:S01]  /*0920*/  IMAD.SHL.U32 R25, R25, 0x20, RZ ;  /* 0x0000002019197824 */ /* 0x000fe200078e00ff */
[----:B------:R-:W-:Y:S02]  /*0930*/  CS2R R80, SRZ ;  /* 0x0000000000507805 */ /* 0x000fe4000001ff00 */
[----:B------:R-:W-:Y:S02]  /*0940*/  CS2R R82, SRZ ;  /* 0x0000000000527805 */ /* 0x000fe4000001ff00 */
[----:B------:R-:W-:Y:S02]  /*0950*/  CS2R R92, SRZ ;  /* 0x00000000005c7805 */ /* 0x000fe4000001ff00 */
[----:B------:R-:W-:Y:S02]  /*0960*/  CS2R R94, SRZ ;  /* 0x00000000005e7805 */ /* 0x000fe4000001ff00 */
[----:B------:R-:W-:Y:S02]  /*0970*/  LOP3.LUT R0, R25, 0x400, RZ, 0xc0, !PT ;  /* 0x0000040019007812 */ /* 0x000fe400078ec0ff */
[----:B------:R-:W-:-:S02]  /*0980*/  CS2R R132, SRZ ;  /* 0x0000000000847805 */ /* 0x000fc4000001ff00 */
[----:B------:R-:W-:Y:S02]  /*0990*/  CS2R R134, SRZ ;  /* 0x0000000000867805 */ /* 0x000fe4000001ff00 */
[----:B------:R-:W-:Y:S02]  /*09a0*/  CS2R R40, SRZ ;  /* 0x0000000000287805 */ /* 0x000fe4000001ff00 */
[----:B------:R-:W-:Y:S01]  /*09b0*/  CS2R R42, SRZ ;  /* 0x00000000002a7805 */ /* 0x000fe2000001ff00 */
[----:B------:R0:W-:Y:S01]  /*09c0*/  STL [R1+0xc8], R0 ;  /* 0x0000c80001007387 */ /* 0x0001e20000100800 */
[----:B------:R-:W-:Y:S02]  /*09d0*/  CS2R R140, SRZ ;  /* 0x00000000008c7805 */ /* 0x000fe4000001ff00 */
[----:B------:R-:W-:Y:S02]  /*09e0*/  CS2R R142, SRZ ;  /* 0x00000000008e7805 */ /* 0x000fe4000001ff00 */
[----:B------:R-:W-:-:S02]  /*09f0*/  CS2R R44, SRZ ;  /* 0x00000000002c7805 */ /* 0x000fc4000001ff00 */
[----:B------:R-:W-:Y:S02]  /*0a00*/  CS2R R46, SRZ ;  /* 0x00000000002e7805 */ /* 0x000fe4000001ff00 */
[----:B------:R-:W-:Y:S02]  /*0a10*/  CS2R R120, SRZ ;  /* 0x0000000000787805 */ /* 0x000fe4000001ff00 */
[----:B------:R-:W-:Y:S02]  /*0a20*/  CS2R R122, SRZ ;  /* 0x00000000007a7805 */ /* 0x000fe4000001ff00 */
[----:B------:R-:W-:Y:S02]  /*0a30*/  CS2R R48, SRZ ;  /* 0x0000000000307805 */ /* 0x000fe4000001ff00 */
[----:B------:R-:W-:Y:S01]  /*0a40*/  CS2R R50, SRZ ;  /* 0x0000000000327805 */ /* 0x000fe2000001ff00 */
[----:B0-----:R-:W-:Y:S06]  /*0a50*/  BRA `(.L_x_1) ;  /* 0x0000009400b07947 */ /* 0x001fec0003800000 */
.L_x_0:
[----:B------:R-:W-:Y:S01]  /*0a60*/  IABS R13, R48 ;  /* 0x00000030000d7213 */ /* 0x000fe20000000000 */
[----:B------:R-:W-:Y:S01]  /*0a70*/  ULDC UR5, c[0x0][0x240] ;  /* 0x0000900000057ab9 */ /* 0x000fe20000000800 */
[----:B------:R-:W-:Y:S01]  /*0a80*/  IABS R2, R49 ;  /* 0x0000003100027213 */ /* 0x000fe20000000000 */
[----:B------:R-:W-:Y:S01]  /*0a90*/  ULDC UR4, c[0x0][0x234] ;  /* 0x00008d0000047ab9 */ /* 0x000fe20000000800 */
[----:B------:R-:W0:Y:S01]  /*0aa0*/  I2F.RP R0, R13 ;  /* 0x0000000d00007306 */ /* 0x000e220000209400 */
[----:B------:R-:W-:Y:S01]  /*0ab0*/  ISETP.GE.AND P4, PT, R69, RZ, PT ;  /* 0x000000ff4500720c */ /* 0x000fe20003f86270 */
[----:B------:R-:W-:Y:S01]  /*0ac0*/  ULDC.64 UR6, c[0x0][0x210] ;  /* 0x0000840000067ab9 */ /* 0x000fe20000000a00 */
[----:B------:R-:W-:Y:S01]  /*0ad0*/  ISETP.GE.AND P2, PT, R30, RZ, PT ;  /* 0x000000ff1e00720c */ /* 0x000fe20003f46270 */
[----:B------:R-:W-:Y:S01]  /*0ae0*/  IMAD.SHL.U32 R25, R25, 0x20, RZ ;  /* 0x0000002019197824 */ /* 0x000fe200078e00ff */
[----:B------:R-:W-:Y:S02]  /*0af0*/  ISETP.GE.AND P6, PT, R18, RZ, PT ;  /* 0x000000ff1200720c */ /* 0x000fe40003fc6270 */
[----:B------:R-:W-:-:S02]  /*0b00*/  CS2R R132, SRZ ;  /* 0x0000000000847805 */ /* 0x000fc4000001ff00 */
[----:B------:R-:W-:Y:S01]  /*0b10*/  IABS R71, R77 ;  /* 0x0000004d00477213 */ /* 0x000fe20000000000 */
[----:B------:R-:W1:Y:S01]  /*0b20*/  I2F.RP R3, R2 ;  /* 0x0000000200037306 */ /* 0x000e620000209400 */
[----:B------:R-:W-:Y:S02]  /*0b30*/  IABS R85, R68 ;  /* 0x0000004400557213 */ /* 0x000fe40000000000 */
[----:B------:R-:W-:Y:S02]  /*0b40*/  CS2R R134, SRZ ;  /* 0x0000000000867805 */ /* 0x000fe4000001ff00 */
[----:B------:R-:W-:Y:S02]  /*0b50*/  IABS R87, R70 ;  /* 0x0000004600577213 */ /* 0x000fe40000000000 */
[----:B------:R-:W-:Y:S02]  /*0b60*/  CS2R R140, SRZ ;  /* 0x00000000008c7805 */ /* 0x000fe4000001ff00 */
[----:B------:R-:W-:-:S02]  /*0b70*/  IABS R89, R62 ;  /* 0x0000003e00597213 */ /* 0x000fc40000000000 */
[----:B------:R-:W-:Y:S02]  /*0b80*/  CS2R R142, SRZ ;  /* 0x00000000008e7805 */ /* 0x000fe4000001ff00 */
[----:B------:R-:W-:Y:S01]  /*0b90*/  IABS R97, R64 ;  /* 0x0000004000617213 */ /* 0x000fe20000000000 */
[----:B0-----:R-:W0:Y:S01]  /*0ba0*/  MUFU.RCP R0, R0 ;  /* 0x0000000000007308 */ /* 0x001e220000001000 */
[----:B------:R-:W-:Y:S02]  /*0bb0*/  IABS R91, R66 ;  /* 0x00000042005b7213 */ /* 0x000fe40000000000 */
[----:B------:R-:W-:Y:S02]  /*0bc0*/  CS2R R120, SRZ ;  /* 0x0000000000787805 */ /* 0x000fe4000001ff00 */
[----:B------:R-:W-:Y:S02]  /*0bd0*/  IABS R93, R60 ;  /* 0x0000003c005d7213 */ /* 0x000fe40000000000 */
[----:B------:R-:W-:-:S02]  /*0be0*/  CS2R R122, SRZ ;  /* 0x00000000007a7805 */ /* 0x000fc4000001ff00 */
[----:B------:R-:W-:Y:S02]  /*0bf0*/  IABS R95, R58 ;  /* 0x0000003a005f7213 */ /* 0x000fe40000000000 */
[----:B------:R-:W-:Y:S02]  /*0c00*/  CS2R R112, SRZ ;  /* 0x0000000000707805 */ /* 0x000fe4000001ff00 */
[----:B------:R-:W-:Y:S01]  /*0c10*/  CS2R R114, SRZ ;  /* 0x0000000000727805 */ /* 0x000fe2000001ff00 */
[----:B-1----:R-:W1:Y:S01]  /*0c20*/  MUFU.RCP R3, R3 ;  /* 0x0000000300037308 */ /* 0x002e620000001000 */
[----:B------:R-:W-:Y:S02]  /*0c30*/  CS2R R108, SRZ ;  /* 0x00000000006c7805 */ /* 0x000fe4000001ff00 */
[----:B------:R-:W-:Y:S02]  /*0c40*/  CS2R R110, SRZ ;  /* 0x00000000006e7805 */ /* 0x000fe4000001ff00 */
[----:B------:R-:W-:-:S02]  /*0c50*/  CS2R R104, SRZ ;  /* 0x0000000000687805 */ /* 0x000fc4000001ff00 */
[----:B------:R-:W-:Y:S01]  /*0c60*/  CS2R R106, SRZ ;  /* 0x00000000006a7805 */ /* 0x000fe2000001ff00 */
[----:B0-----:R-:W-:Y:S01]  /*0c70*/  VIADD R4, R0, 0xffffffe ;  /* 0x0ffffffe00047836 */ /* 0x001fe20000000000 */
[----:B------:R-:W-:Y:S02]  /*0c80*/  IABS R0, R69 ;  /* 0x0000004500007213 */ /* 0x000fe40000000000 */
[----:B------:R-:W-:Y:S01]  /*0c90*/  IABS R69, R78 ;  /* 0x0000004e00457213 */ /* 0x000fe20000000000 */
[----:B------:R0:W2:Y:S01]  /*0ca0*/  F2I.FTZ.U32.TRUNC.NTZ R5, R4 ;  /* 0x0000000400057305 */ /* 0x0000a2000021f000 */
[----:B-1----:R-:W-:-:S07]  /*0cb0*/  VIADD R6, R3, 0xffffffe ;  /* 0x0ffffffe03067836 */ /* 0x002fce0000000000 */
[----:B------:R1:W3:Y:S01]  /*0cc0*/  F2I.FTZ.U32.TRUNC.NTZ R7, R6 ;  /* 0x0000000600077305 */ /* 0x0002e2000021f000 */
[----:B0-----:R-:W-:Y:S02]  /*0cd0*/  IMAD.MOV.U32 R4, RZ, RZ, RZ ;  /* 0x000000ffff047224 */ /* 0x001fe400078e00ff */
[--C-:B--2---:R-:W-:Y:S02]  /*0ce0*/  IMAD.MOV R8, RZ, RZ, -R5.reuse ;  /* 0x000000ffff087224 */ /* 0x104fe400078e0a05 */
[----:B-1----:R-:W-:Y:S02]  /*0cf0*/  IMAD.MOV.U32 R6, RZ, RZ, RZ ;  /* 0x000000ffff067224 */ /* 0x002fe400078e00ff */
[----:B------:R-:W-:Y:S01]  /*0d00*/  IMAD R15, R8, R13, RZ ;  /* 0x0000000d080f7224 */ /* 0x000fe200078e02ff */
[----:B------:R-:W-:Y:S02]  /*0d10*/  IABS R8, R18 ;  /* 0x0000001200087213 */ /* 0x000fe40000000000 */
[----:B------:R-:W-:Y:S01]  /*0d20*/  IABS R18, R27 ;  /* 0x0000001b00127213 */ /* 0x000fe20000000000 */
[----:B------:R-:W-:Y:S01]  /*0d30*/  IMAD.HI.U32 R5, R5, R15, R4 ;  /* 0x0000000f05057227 */ /* 0x000fe200078e0004 */
[----:B------:R-:W-:-:S02]  /*0d40*/  IABS R4, R30 ;  /* 0x0000001e00047213 */ /* 0x000fc40000000000 */
[----:B------:R-:W-:Y:S01]  /*0d50*/  IABS R30, R31 ;  /* 0x0000001f001e7213 */ /* 0x000fe20000000000 */
[----:B---3--:R-:W-:Y:S02]  /*0d60*/  IMAD.MOV R3, RZ, RZ, -R7 ;  /* 0x000000ffff037224 */ /* 0x008fe400078e0a07 */
[----:B------:R-:W-:-:S04]  /*0d70*/  IMAD.HI.U32 R5, R5, R0, RZ ;  /* 0x0000000005057227 */ /* 0x000fc800078e00ff */
[----:B------:R-:W-:Y:S01]  /*0d80*/  IMAD R3, R3, R2, RZ ;  /* 0x0000000203037224 */ /* 0x000fe200078e02ff */
[----:B------:R-:W-:-:S03]  /*0d90*/  IADD3 R5, -R5, RZ, RZ ;  /* 0x000000ff05057210 */ /* 0x000fc60007ffe1ff */
[----:B------:R-:W-:-:S04]  /*0da0*/  IMAD.HI.U32 R3, R7, R3, R6 ;  /* 0x0000000307037227 */ /* 0x000fc800078e0006 */
[----:B------:R-:W-:Y:S02]  /*0db0*/  IMAD R0, R13, R5, R0 ;  /* 0x000000050d007224 */ /* 0x000fe400078e0200 */
[----:B------:R-:W-:Y:S02]  /*0dc0*/  IMAD.MOV.U32 R6, RZ, RZ, R4 ;  /* 0x000000ffff067224 */ /* 0x000fe400078e0004 */
[----:B------:R-:W-:Y:S01]  /*0dd0*/  IMAD.HI.U32 R5, R3, R8, RZ ;  /* 0x0000000803057227 */ /* 0x000fe200078e00ff */
[----:B------:R-:W-:-:S03]  /*0de0*/  ISETP.GT.U32.AND P0, PT, R13, R0, PT ;  /* 0x000000000d00720c */ /* 0x000fc60003f04070 */
[----:B------:R-:W-:-:S04]  /*0df0*/  IMAD.HI.U32 R4, R3, R6, RZ ;  /* 0x0000000603047227 */ /* 0x000fc800078e00ff */
[----:B------:R-:W-:Y:S02]  /*0e00*/  IMAD.MOV R7, RZ, RZ, -R4 ;  /* 0x000000ffff077224 */ /* 0x000fe400078e0a04 */
[----:B------:R-:W-:Y:S02]  /*0e10*/  IMAD.MOV R5, RZ, RZ, -R5 ;  /* 0x000000ffff057224 */ /* 0x000fe400078e0a05 */
[----:B------:R-:W-:Y:S01]  /*0e20*/  IMAD R4, R2, R7, R6 ;  /* 0x0000000702047224 */ /* 0x000fe200078e0206 */
[----:B------:R-:W-:Y:S01]  /*0e30*/  IABS R7, R12 ;  /* 0x0000000c00077213 */ /* 0x000fe20000000000 */
[----:B------:R-:W-:Y:S01]  /*0e40*/  @!P0 IMAD.IADD R0, R0, 0x1, -R13 ;  /* 0x0000000100008824 */ /* 0x000fe200078e0a0d */
[----:B------:R-:W-:Y:S01]  /*0e50*/  ISETP.GE.AND P0, PT, R12, RZ, PT ;  /* 0x000000ff0c00720c */ /* 0x000fe20003f06270 */
[C---:B------:R-:W-:Y:S01]  /*0e60*/  IMAD R5, R2.reuse, R5, R8 ;  /* 0x0000000502057224 */ /* 0x040fe200078e0208 */
[----:B------:R-:W-:Y:S01]  /*0e70*/  ISETP.GT.U32.AND P1, PT, R2, R4, PT ;  /* 0x000000040200720c */ /* 0x000fe20003f24070 */
[----:B------:R-:W-:Y:S01]  /*0e80*/  IMAD.HI.U32 R6, R3, R7, RZ ;  /* 0x0000000703067227 */ /* 0x000fe200078e00ff */
[----:B------:R-:W-:-:S02]  /*0e90*/  ISETP.GT.U32.AND P3, PT, R13, R0, PT ;  /* 0x000000000d00720c */ /* 0x000fc40003f64070 */
[----:B------:R-:W-:Y:S01]  /*0ea0*/  ISETP.GT.U32.AND P5, PT, R2, R5, PT ;  /* 0x000000050200720c */ /* 0x000fe20003fa4070 */
[----:B------:R-:W-:Y:S01]  /*0eb0*/  IMAD.MOV R6, RZ, RZ, -R6 ;  /* 0x000000ffff067224 */ /* 0x000fe200078e0a06 */
[----:B------:R-:W-:-:S03]  /*0ec0*/  IABS R12, R16 ;  /* 0x00000010000c7213 */ /* 0x000fc60000000000 */
[----:B------:R-:W-:Y:S02]  /*0ed0*/  IMAD R6, R2, R6, R7 ;  /* 0x0000000602067224 */ /* 0x000fe400078e0207 */
[----:B------:R-:W-:-:S04]  /*0ee0*/  IMAD.HI.U32 R7, R3, R12, RZ ;  /* 0x0000000c03077227 */ /* 0x000fc800078e00ff */
[----:B------:R-:W-:Y:S01]  /*0ef0*/  @!P3 IMAD.IADD R0, R0, 0x1, -R13 ;  /* 0x000000010000b824 */ /* 0x000fe200078e0a0d */
[----:B------:R-:W-:Y:S01]  /*0f00*/  ISETP.NE.AND P3, PT, R48, RZ, PT ;  /* 0x000000ff3000720c */ /* 0x000fe20003f65270 */
[----:B------:R-:W-:Y:S01]  /*0f10*/  @!P1 IMAD.IADD R4, R4, 0x1, -R2 ;  /* 0x0000000104049824 */ /* 0x000fe200078e0a02 */
[----:B------:R-:W-:Y:S01]  /*0f20*/  IABS R13, R14 ;  /* 0x0000000e000d7213 */ /* 0x000fe20000000000 */
[----:B------:R-:W-:Y:S01]  /*0f30*/  @!P4 IMAD.MOV R0, RZ, RZ, -R0 ;  /* 0x000000ffff00c224 */ /* 0x000fe200078e0a00 */
[----:B------:R-:W-:Y:S01]  /*0f40*/  ISETP.GE.AND P4, PT, R16, RZ, PT ;  /* 0x000000ff1000720c */ /* 0x000fe20003f86270 */
[----:B------:R-:W-:Y:S01]  /*0f50*/  @!P5 IMAD.IADD R5, R5, 0x1, -R2 ;  /* 0x000000010505d824 */ /* 0x000fe200078e0a02 */
[C---:B------:R-:W-:Y:S01]  /*0f60*/  ISETP.GT.U32.AND P1, PT, R2.reuse, R4, PT ;  /* 0x000000040200720c */ /* 0x040fe20003f24070 */
[----:B------:R-:W-:Y:S01]  /*0f70*/  IMAD.HI.U32 R8, R3, R13, RZ ;  /* 0x0000000d03087227 */ /* 0x000fe200078e00ff */
[----:B------:R-:W-:Y:S02]  /*0f80*/  IABS R16, R29 ;  /* 0x0000001d00107213 */ /* 0x000fe40000000000 */
[----:B------:R-:W-:Y:S01]  /*0f90*/  ISETP.GT.U32.AND P5, PT, R2, R5, PT ;  /* 0x000000050200720c */ /* 0x000fe20003fa4070 */
[----:B------:R-:W-:-:S02]  /*0fa0*/  IMAD.MOV R8, RZ, RZ, -R8 ;  /* 0x000000ffff087224 */ /* 0x000fc400078e0a08 */
[----:B------:R-:W-:Y:S01]  /*0fb0*/  @!P3 LOP3.LUT R0, RZ, R48, RZ, 0x33, !PT ;  /* 0x00000030ff00b212 */ /* 0x000fe200078e33ff */
[----:B------:R-:W-:Y:S01]  /*0fc0*/  IMAD.MOV R7, RZ, RZ, -R7 ;  /* 0x000000ffff077224 */ /* 0x000fe200078e0a07 */
[C---:B------:R-:W-:Y:S01]  /*0fd0*/  ISETP.GT.U32.AND P3, PT, R2.reuse, R6, PT ;  /* 0x000000060200720c */ /* 0x040fe20003f64070 */
[C---:B------:R-:W-:Y:S01]  /*0fe0*/  IMAD R8, R2.reuse, R8, R13 ;  /* 0x0000000802087224 */ /* 0x040fe200078e020d */
[----:B------:R-:W-:Y:S01]  /*0ff0*/  IABS R48, R51 ;  /* 0x0000003300307213 */ /* 0x000fe20000000000 */
[----:B------:R-:W-:Y:S02]  /*1000*/  IMAD R7, R2, R7, R12 ;  /* 0x0000000702077224 */ /* 0x000fe400078e020c */
[----:B------:R-:W-:Y:S01]  /*1010*/  @!P1 IMAD.IADD R4, R4, 0x1, -R2 ;  /* 0x0000000104049824 */ /* 0x000fe200078e0a02 */
[----:B------:R-:W-:Y:S01]  /*1020*/  ISETP.GE.AND P1, PT, R14, RZ, PT ;  /* 0x000000ff0e00720c */ /* 0x000fe20003f26270 */
[----:B------:R-:W-:Y:S01]  /*1030*/  IMAD.HI.U32 R13, R3, R16, RZ ;  /* 0x00000010030d7227 */ /* 0x000fe200078e00ff */
[----:B------:R-:W-:-:S03]  /*1040*/  IABS R14, R17 ;  /* 0x00000011000e7213 */ /* 0x000fc60000000000 */
[----:B------:R-:W-:Y:S01]  /*1050*/  @!P2 IMAD.MOV R4, RZ, RZ, -R4 ;  /* 0x000000ffff04a224 */ /* 0x000fe200078e0a04 */
[----:B------:R-:W-:Y:S01]  /*1060*/  ISETP.GT.U32.AND P2, PT, R2, R8, PT ;  /* 0x000000080200720c */ /* 0x000fe20003f44070 */
[----:B------:R-:W-:Y:S02]  /*1070*/  @!P3 IMAD.IADD R6, R6, 0x1, -R2 ;  /* 0x000000010606b824 */ /* 0x000fe400078e0a02 */
[----:B------:R-:W-:-:S03]  /*1080*/  IMAD.HI.U32 R12, R3, R14, RZ ;  /* 0x0000000e030c7227 */ /* 0x000fc600078e00ff */
[C---:B------:R-:W-:Y:S01]  /*1090*/  ISETP.GT.U32.AND P3, PT, R2.reuse, R6, PT ;  /* 0x000000060200720c */ /* 0x040fe20003f64070 */
[----:B------:R-:W-:Y:S02]  /*10a0*/  IMAD.MOV R15, RZ, RZ, -R12 ;  /* 0x000000ffff0f7224 */ /* 0x000fe400078e0a0c */
[----:B------:R-:W-:Y:S01]  /*10b0*/  @!P5 IMAD.IADD R5, R5, 0x1, -R2 ;  /* 0x000000010505d824 */ /* 0x000fe200078e0a02 */
[C---:B------:R-:W-:Y:S01]  /*10c0*/  ISETP.GT.U32.AND P5, PT, R2.reuse, R7, PT ;  /* 0x000000070200720c */ /* 0x040fe20003fa4070 */
[----:B------:R-:W-:Y:S01]  /*10d0*/  IMAD R12, R2, R15, R14 ;  /* 0x0000000f020c7224 */ /* 0x000fe200078e020e */
[----:B------:R-:W-:Y:S01]  /*10e0*/  IABS R15, R28 ;  /* 0x0000001c000f7213 */ /* 0x000fe20000000000 */
[----:B------:R-:W-:Y:S02]  /*10f0*/  @!P2 IMAD.IADD R8, R8, 0x1, -R2 ;  /* 0x000000010808a824 */ /* 0x000fe400078e0a02 */
[----:B------:R-:W-:Y:S02]  /*1100*/  IMAD.MOV R13, RZ, RZ, -R13 ;  /* 0x000000ffff0d7224 */ /* 0x000fe400078e0a0d */
[----:B------:R-:W-:Y:S01]  /*1110*/  IMAD.HI.U32 R14, R3, R15, RZ ;  /* 0x0000000f030e7227 */ /* 0x000fe200078e00ff */
[----:B------:R-:W-:-:S03]  /*1120*/  ISETP.GT.U32.AND P2, PT, R2, R8, PT ;  /* 0x000000080200720c */ /* 0x000fc60003f44070 */
[----:B------:R-:W-:Y:S02]  /*1130*/  IMAD R13, R2, R13, R16 ;  /* 0x0000000d020d7224 */ /* 0x000fe400078e0210 */
[----:B------:R-:W-:Y:S01]  /*1140*/  @!P3 IMAD.IADD R6, R6, 0x1, -R2 ;  /* 0x000000010606b824 */ /* 0x000fe200078e0a02 */
[----:B------:R-:W-:Y:S01]  /*1150*/  @!P5 IADD3 R7, R7, -R2, RZ ;  /* 0x800000020707d210 */ /* 0x000fe20007ffe0ff */
[----:B------:R-:W-:Y:S01]  /*1160*/  IMAD.MOV R14, RZ, RZ, -R14 ;  /* 0x000000ffff0e7224 */ /* 0x000fe200078e0a0e */
[C---:B------:R-:W-:Y:S01]  /*1170*/  ISETP.GT.U32.AND P3, PT, R2.reuse, R12, PT ;  /* 0x0000000c0200720c */ /* 0x040fe20003f64070 */
[----:B------:R-:W-:Y:S01]  /*1180*/  @!P0 IMAD.MOV R6, RZ, RZ, -R6 ;  /* 0x000000ffff068224 */ /* 0x000fe200078e0a06 */
[C---:B------:R-:W-:Y:S01]  /*1190*/  ISETP.GT.U32.AND P0, PT, R2.reuse, R13, PT ;  /* 0x0000000d0200720c */ /* 0x040fe20003f04070 */
[C---:B------:R-:W-:Y:S01]  /*11a0*/  IMAD R14, R2.reuse, R14, R15 ;  /* 0x0000000e020e7224 */ /* 0x040fe200078e020f */
[----:B------:R-:W-:Y:S01]  /*11b0*/  ISETP.GT.U32.AND P5, PT, R2, R7, PT ;  /* 0x000000070200720c */ /* 0x000fe20003fa4070 */
[----:B------:R-:W-:-:S02]  /*11c0*/  @!P2 IMAD.IADD R8, R8, 0x1, -R2 ;  /* 0x000000010808a824 */ /* 0x000fc400078e0a02 */
[----:B------:R-:W-:Y:S01]  /*11d0*/  @!P6 IMAD.MOV R5, RZ, RZ, -R5 ;  /* 0x000000ffff05e224 */ /* 0x000fe200078e0a05 */
[----:B------:R-:W-:Y:S01]  /*11e0*/  ISETP.GT.U32.AND P2, PT, R2, R14, PT ;  /* 0x0000000e0200720c */ /* 0x000fe20003f44070 */
[----:B------:R-:W-:Y:S01]  /*11f0*/  IMAD.HI.U32 R16, R3, R18, RZ ;  /* 0x0000001203107227 */ /* 0x000fe200078e00ff */
[----:B------:R-:W-:Y:S02]  /*1200*/  ISETP.GE.AND P6, PT, R17, RZ, PT ;  /* 0x000000ff1100720c */ /* 0x000fe40003fc6270 */
[----:B------:R-:W-:Y:S01]  /*1210*/  IABS R17, R23 ;  /* 0x0000001700117213 */ /* 0x000fe20000000000 */
[----:B------:R-:W-:Y:S01]  /*1220*/  @!P1 IMAD.MOV R8, RZ, RZ, -R8 ;  /* 0x000000ffff089224 */ /* 0x000fe200078e0a08 */
[----:B------:R-:W-:Y:S01]  /*1230*/  ISETP.GE.AND P1, PT, R23, RZ, PT ;  /* 0x000000ff1700720c */ /* 0x000fe20003f26270 */
[----:B------:R-:W-:Y:S02]  /*1240*/  @!P0 IMAD.IADD R13, R13, 0x1, -R2 ;  /* 0x000000010d0d8824 */ /* 0x000fe400078e0a02 */
[----:B------:R-:W-:-:S02]  /*1250*/  IMAD.MOV R23, RZ, RZ, -R16 ;  /* 0x000000ffff177224 */ /* 0x000fc400078e0a10 */
[----:B------:R-:W-:Y:S01]  /*1260*/  IMAD.HI.U32 R15, R3, R17, RZ ;  /* 0x00000011030f7227 */ /* 0x000fe200078e00ff */
[----:B------:R-:W-:-:S03]  /*1270*/  ISETP.GT.U32.AND P0, PT, R2, R13, PT ;  /* 0x0000000d0200720c */ /* 0x000fc60003f04070 */
[--C-:B------:R-:W-:Y:S02]  /*1280*/  @!P2 IMAD.IADD R14, R14, 0x1, -R2.reuse ;  /* 0x000000010e0ea824 */ /* 0x100fe400078e0a02 */
[----:B------:R-:W-:Y:S01]  /*1290*/  @!P5 IMAD.IADD R7, R7, 0x1, -R2 ;  /* 0x000000010707d824 */ /* 0x000fe200078e0a02 */
[----:B------:R-:W-:Y:S01]  /*12a0*/  ISETP.GE.AND P5, PT, R29, RZ, PT ;  /* 0x000000ff1d00720c */ /* 0x000fe20003fa6270 */
[C---:B------:R-:W-:Y:S01]  /*12b0*/  IMAD R16, R2.reuse, R23, R18 ;  /* 0x0000001702107224 */ /* 0x040fe200078e0212 */
[----:B------:R-:W-:Y:S01]  /*12c0*/  IABS R18, R26 ;  /* 0x0000001a00127213 */ /* 0x000fe20000000000 */
[----:B------:R-:W-:Y:S01]  /*12d0*/  IMAD.MOV R15, RZ, RZ, -R15 ;  /* 0x000000ffff0f7224 */ /* 0x000fe200078e0a0f */
[----:B------:R-:W-:Y:S01]  /*12e0*/  ISETP.GT.U32.AND P2, PT, R2, R14, PT ;  /* 0x0000000e0200720c */ /* 0x000fe20003f44070 */
[----:B------:R-:W-:Y:S01]  /*12f0*/  @!P3 IMAD.IADD R12, R12, 0x1, -R2 ;  /* 0x000000010c0cb824 */ /* 0x000fe200078e0a02 */
[----:B------:R-:W-:Y:S01]  /*1300*/  IABS R23, R22 ;  /* 0x0000001600177213 */ /* 0x000fe20000000000 */
[----:B------:R-:W-:Y:S01]  /*1310*/  @!P4 IMAD.MOV R7, RZ, RZ, -R7 ;  /* 0x000000ffff07c224 */ /* 0x000fe200078e0a07 */
[----:B------:R-:W-:Y:S01]  /*1320*/  ISETP.GE.AND P4, PT, R28, RZ, PT ;  /* 0x000000ff1c00720c */ /* 0x000fe20003f86270 */
[C---:B------:R-:W-:Y:S01]  /*1330*/  IMAD R15, R2.reuse, R15, R17 ;  /* 0x0000000f020f7224 */ /* 0x040fe200078e0211 */
[----:B------:R-:W-:Y:S01]  /*1340*/  ISETP.GT.U32.AND P3, PT, R2, R12, PT ;  /* 0x0000000c0200720c */ /* 0x000fe20003f64070 */
[----:B------:R-:W-:Y:S01]  /*1350*/  IMAD.HI.U32 R17, R3, R18, RZ ;  /* 0x0000001203117227 */ /* 0x000fe200078e00ff */
[----:B------:R-:W-:-:S02]  /*1360*/  IABS R28, R32 ;  /* 0x00000020001c7213 */ /* 0x000fc40000000000 */
[----:B------:R-:W-:Y:S01]  /*1370*/  IABS R29, R33 ;  /* 0x00000021001d7213 */ /* 0x000fe20000000000 */
[--C-:B------:R-:W-:Y:S01]  /*1380*/  @!P0 IMAD.IADD R13, R13, 0x1, -R2.reuse ;  /* 0x000000010d0d8824 */ /* 0x100fe200078e0a02 */
[C---:B------:R-:W-:Y:S01]  /*1390*/  ISETP.GT.U32.AND P0, PT, R2.reuse, R15, PT ;  /* 0x0000000f0200720c */ /* 0x040fe20003f04070 */
[----:B------:R-:W-:Y:S02]  /*13a0*/  IMAD.MOV R17, RZ, RZ, -R17 ;  /* 0x000000ffff117224 */ /* 0x000fe400078e0a11 */
[----:B------:R-:W-:Y:S01]  /*13b0*/  @!P5 IMAD.MOV R13, RZ, RZ, -R13 ;  /* 0x000000ffff0dd224 */ /* 0x000fe200078e0a0d */
[----:B------:R-:W-:Y:S01]  /*13c0*/  ISETP.GT.U32.AND P5, PT, R2, R16, PT ;  /* 0x000000100200720c */ /* 0x000fe20003fa4070 */
[----:B------:R-:W-:Y:S01]  /*13d0*/  @!P2 IMAD.IADD R14, R14, 0x1, -R2 ;  /* 0x000000010e0ea824 */ /* 0x000fe200078e0a02 */
[----:B------:R-:W-:Y:S01]  /*13e0*/  ISETP.GE.AND P2, PT, R22, RZ, PT ;  /* 0x000000ff1600720c */ /* 0x000fe20003f46270 */
[----:B------:R-:W-:Y:S02]  /*13f0*/  IMAD R17, R2, R17, R18 ;  /* 0x0000001102117224 */ /* 0x000fe400078e0212 */
[----:B------:R-:W-:-:S02]  /*1400*/  @!P4 IMAD.MOV R14, RZ, RZ, -R14 ;  /* 0x000000ffff0ec224 */ /* 0x000fc400078e0a0e */
[----:B------:R-:W-:Y:S01]  /*1410*/  @!P3 IMAD.IADD R12, R12, 0x1, -R2 ;  /* 0x000000010c0cb824 */ /* 0x000fe200078e0a02 */
[----:B------:R-:W-:Y:S01]  /*1420*/  ISETP.GT.U32.AND P4, PT, R2, R17, PT ;  /* 0x000000110200720c */ /* 0x000fe20003f84070 */
[----:B------:R-:W-:Y:S01]  /*1430*/  IMAD.HI.U32 R18, R3, R23, RZ ;  /* 0x0000001703127227 */ /* 0x000fe200078e00ff */
[----:B------:R-:W-:Y:S02]  /*1440*/  ISETP.GE.AND P3, PT, R27, RZ, PT ;  /* 0x000000ff1b00720c */ /* 0x000fe40003f66270 */
[----:B------:R-:W-:Y:S01]  /*1450*/  @!P0 IADD3 R15, R15, -R2, RZ ;  /* 0x800000020f0f8210 */ /* 0x000fe20007ffe0ff */
[----:B------:R-:W-:Y:S01]  /*1460*/  @!P6 IMAD.MOV R12, RZ, RZ, -R12 ;  /* 0x000000ffff0ce224 */ /* 0x000fe200078e0a0c */
[----:B------:R-:W-:Y:S01]  /*1470*/  ISETP.GE.AND P6, PT, R26, RZ, PT ;  /* 0x000000ff1a00720c */ /* 0x000fe20003fc6270 */
[----:B------:R-:W-:Y:S01]  /*1480*/  @!P5 IMAD.IADD R16, R16, 0x1, -R2 ;  /* 0x000000011010d824 */ /* 0x000fe200078e0a02 */
[----:B------:R-:W-:Y:S01]  /*1490*/  IABS R26, R35 ;  /* 0x00000023001a7213 */ /* 0x000fe20000000000 */
[----:B------:R-:W-:Y:S01]  /*14a0*/  IMAD.MOV R18, RZ, RZ, -R18 ;  /* 0x000000ffff127224 */ /* 0x000fe200078e0a12 */
[----:B------:R-:W-:-:S02]  /*14b0*/  ISETP.GT.U32.AND P0, PT, R2, R15, PT ;  /* 0x0000000f0200720c */ /* 0x000fc40003f04070 */
[----:B------:R-:W-:Y:S01]  /*14c0*/  ISETP.GT.U32.AND P5, PT, R2, R16, PT ;  /* 0x000000100200720c */ /* 0x000fe20003fa4070 */
[----:B------:R-:W-:Y:S02]  /*14d0*/  @!P4 IMAD.IADD R17, R17, 0x1, -R2 ;  /* 0x000000011111c824 */ /* 0x000fe400078e0a02 */
[----:B------:R-:W-:-:S03]  /*14e0*/  IMAD.HI.U32 R22, R3, R26, RZ ;  /* 0x0000001a03167227 */ /* 0x000fc600078e00ff */
[C---:B------:R-:W-:Y:S01]  /*14f0*/  ISETP.GT.U32.AND P4, PT, R2.reuse, R17, PT ;  /* 0x000000110200720c */ /* 0x040fe20003f84070 */
[----:B------:R-:W-:Y:S02]  /*1500*/  IMAD.MOV R27, RZ, RZ, -R22 ;  /* 0x000000ffff1b7224 */ /* 0x000fe400078e0a16 */
[----:B------:R-:W-:Y:S02]  /*1510*/  IMAD R18, R2, R18, R23 ;  /* 0x0000001202127224 */ /* 0x000fe400078e0217 */
[----:B------:R-:W-:-:S04]  /*1520*/  IMAD.HI.U32 R23, R3, R28, RZ ;  /* 0x0000001c03177227 */ /* 0x000fc800078e00ff */
[----:B------:R-:W-:Y:S02]  /*1530*/  IMAD R22, R2, R27, R26 ;  /* 0x0000001b02167224 */ /* 0x000fe400078e021a */
[----:B------:R-:W-:-:S04]  /*1540*/  IMAD.HI.U32 R26, R3, R29, RZ ;  /* 0x0000001d031a7227 */ /* 0x000fc800078e00ff */
[----:B------:R-:W-:Y:S02]  /*1550*/  IMAD.MOV R23, RZ, RZ, -R23 ;  /* 0x000000ffff177224 */ /* 0x000fe400078e0a17 */
[----:B------:R-:W-:Y:S01]  /*1560*/  @!P5 IMAD.IADD R16, R16, 0x1, -R2 ;  /* 0x000000011010d824 */ /* 0x000fe200078e0a02 */
[C---:B------:R-:W-:Y:S01]  /*1570*/  ISETP.GT.U32.AND P5, PT, R2.reuse, R22, PT ;  /* 0x000000160200720c */ /* 0x040fe20003fa4070 */
[----:B------:R-:W-:Y:S02]  /*1580*/  IMAD.MOV R26, RZ, RZ, -R26 ;  /* 0x000000ffff1a7224 */ /* 0x000fe400078e0a1a */
[C---:B------:R-:W-:Y:S01]  /*1590*/  IMAD R23, R2.reuse, R23, R28 ;  /* 0x0000001702177224 */ /* 0x040fe200078e021c */
[----:B------:R-:W-:Y:S01]  /*15a0*/  IABS R28, R34 ;  /* 0x00000022001c7213 */ /* 0x000fe20000000000 */
[----:B------:R-:W-:Y:S02]  /*15b0*/  @!P4 IMAD.IADD R17, R17, 0x1, -R2 ;  /* 0x000000011111c824 */ /* 0x000fe400078e0a02 */
[C---:B------:R-:W-:Y:S01]  /*15c0*/  IMAD R26, R2.reuse, R26, R29 ;  /* 0x0000001a021a7224 */ /* 0x040fe200078e021d */
[----:B------:R-:W-:Y:S01]  /*15d0*/  ISETP.GT.U32.AND P4, PT, R2, R23, PT ;  /* 0x000000170200720c */ /* 0x000fe20003f84070 */
[----:B------:R-:W-:-:S02]  /*15e0*/  @!P6 IMAD.MOV R17, RZ, RZ, -R17 ;  /* 0x000000ffff11e224 */ /* 0x000fc400078e0a11 */
[----:B------:R-:W-:Y:S01]  /*15f0*/  IMAD.HI.U32 R27, R3, R30, RZ ;  /* 0x0000001e031b7227 */ /* 0x000fe200078e00ff */
[----:B------:R-:W-:-:S03]  /*1600*/  ISETP.GT.U32.AND P6, PT, R2, R26, PT ;  /* 0x0000001a0200720c */ /* 0x000fc60003fc4070 */
[--C-:B------:R-:W-:Y:S02]  /*1610*/  @!P5 IMAD.IADD R22, R22, 0x1, -R2.reuse ;  /* 0x000000011616d824 */ /* 0x100fe400078e0a02 */
[----:B------:R-:W-:Y:S01]  /*1620*/  @!P0 IMAD.IADD R15, R15, 0x1, -R2 ;  /* 0x000000010f0f8824 */ /* 0x000fe200078e0a02 */
[C---:B------:R-:W-:Y:S01]  /*1630*/  ISETP.GT.U32.AND P0, PT, R2.reuse, R18, PT ;  /* 0x000000120200720c */ /* 0x040fe20003f04070 */
[----:B------:R-:W-:Y:S02]  /*1640*/  IMAD.MOV R27, RZ, RZ, -R27 ;  /* 0x000000ffff1b7224 */ /* 0x000fe400078e0a1b */
[----:B------:R-:W-:Y:S01]  /*1650*/  @!P3 IMAD.MOV R16, RZ, RZ, -R16 ;  /* 0x000000ffff10b224 */ /* 0x000fe200078e0a10 */
[C---:B------:R-:W-:Y:S01]  /*1660*/  ISETP.GT.U32.AND P3, PT, R2.reuse, R22, PT ;  /* 0x000000160200720c */ /* 0x040fe20003f64070 */
[----:B------:R-:W-:Y:S01]  /*1670*/  IMAD R27, R2, R27, R30 ;  /* 0x0000001b021b7224 */ /* 0x000fe200078e021e */
[----:B------:R-:W-:Y:S01]  /*1680*/  @!P4 IADD3 R23, R23, -R2, RZ ;  /* 0x800000021717c210 */ /* 0x000fe20007ffe0ff */
[----:B------:R-:W-:Y:S01]  /*1690*/  IMAD.MOV.U32 R30, RZ, RZ, R28 ;  /* 0x000000ffff1e7224 */ /* 0x000fe200078e001c */
[----:B------:R-:W-:Y:S01]  /*16a0*/  ISETP.GE.AND P4, PT, R31, RZ, PT ;  /* 0x000000ff1f00720c */ /* 0x000fe20003f86270 */
[----:B------:R-:W-:Y:S01]  /*16b0*/  @!P6 IMAD.IADD R26, R26, 0x1, -R2 ;  /* 0x000000011a1ae824 */ /* 0x000fe200078e0a02 */
[----:B------:R-:W-:Y:S01]  /*16c0*/  ISETP.GT.U32.AND P6, PT, R2, R23, PT ;  /* 0x000000170200720c */ /* 0x000fe20003fc4070 */
[----:B------:R-:W-:-:S04]  /*16d0*/  IMAD.HI.U32 R28, R3, R30, RZ ;  /* 0x0000001e031c7227 */ /* 0x000fc800078e00ff */
[----:B------:R-:W-:Y:S01]  /*16e0*/  @!P0 IMAD.IADD R18, R18, 0x1, -R2 ;  /* 0x0000000112128824 */ /* 0x000fe200078e0a02 */
[----:B------:R-:W-:Y:S01]  /*16f0*/  ISETP.GE.AND P0, PT, R32, RZ, PT ;  /* 0x000000ff2000720c */ /* 0x000fe20003f06270 */
[----:B------:R-:W-:Y:S01]  /*1700*/  IMAD.MOV R31, RZ, RZ, -R28 ;  /* 0x000000ffff1f7224 */ /* 0x000fe200078e0a1c */
[----:B------:R-:W-:Y:S01]  /*1710*/  IABS R32, R44 ;  /* 0x0000002c00207213 */ /* 0x000fe20000000000 */
[----:B------:R-:W-:Y:S01]  /*1720*/  @!P3 IMAD.IADD R22, R22, 0x1, -R2 ;  /* 0x000000011616b824 */ /* 0x000fe200078e0a02 */
[----:B------:R-:W-:Y:S01]  /*1730*/  ISETP.GE.AND P3, PT, R33, RZ, PT ;  /* 0x000000ff2100720c */ /* 0x000fe20003f66270 */
[C---:B------:R-:W-:Y:S01]  /*1740*/  IMAD R28, R2.reuse, R31, R30 ;  /* 0x0000001f021c7224 */ /* 0x040fe200078e021e */
[C---:B------:R-:W-:Y:S01]  /*1750*/  ISETP.GT.U32.AND P5, PT, R2.reuse, R18, PT ;  /* 0x000000120200720c */ /* 0x040fe20003fa4070 */
[----:B------:R-:W-:Y:S01]  /*1760*/  @!P1 IMAD.MOV R15, RZ, RZ, -R15 ;  /* 0x000000ffff0f9224 */ /* 0x000fe200078e0a0f */
[----:B------:R-:W-:Y:S01]  /*1770*/  IABS R33, R36 ;  /* 0x0000002400217213 */ /* 0x000fe20000000000 */
[----:B------:R-:W-:Y:S01]  /*1780*/  @!P6 IMAD.IADD R23, R23, 0x1, -R2 ;  /* 0x000000011717e824 */ /* 0x000fe200078e0a02 */
[----:B------:R-:W-:Y:S01]  /*1790*/  ISETP.GE.AND P1, PT, R35, RZ, PT ;  /* 0x000000ff2300720c */ /* 0x000fe20003f26270 */
[----:B------:R-:W-:Y:S01]  /*17a0*/  IMAD.HI.U32 R29, R3, R32, RZ ;  /* 0x00000020031d7227 */ /* 0x000fe200078e00ff */
[----:B------:R-:W-:-:S02]  /*17b0*/  ISETP.GT.U32.AND P6, PT, R2, R28, PT ;  /* 0x0000001c0200720c */ /* 0x000fc40003fc4070 */
[----:B------:R-:W-:Y:S01]  /*17c0*/  IABS R35, R40 ;  /* 0x0000002800237213 */ /* 0x000fe20000000000 */
[----:B------:R-:W-:-:S04]  /*17d0*/  IMAD.HI.U32 R30, R3, R33, RZ ;  /* 0x00000021031e7227 */ /* 0x000fc800078e00ff */
[----:B------:R-:W-:Y:S02]  /*17e0*/  IMAD.MOV R30, RZ, RZ, -R30 ;  /* 0x000000ffff1e7224 */ /* 0x000fe400078e0a1e */
[----:B------:R-:W-:Y:S01]  /*17f0*/  @!P5 IMAD.IADD R18, R18, 0x1, -R2 ;  /* 0x000000011212d824 */ /* 0x000fe200078e0a02 */
[C---:B------:R-:W-:Y:S01]  /*1800*/  ISETP.GT.U32.AND P5, PT, R2.reuse, R27, PT ;  /* 0x0000001b0200720c */ /* 0x040fe20003fa4070 */
[C---:B------:R-:W-:Y:S01]  /*1810*/  IMAD R30, R2.reuse, R30, R33 ;  /* 0x0000001e021e7224 */ /* 0x040fe200078e0221 */
[----:B------:R-:W-:Y:S01]  /*1820*/  IABS R33, R39 ;  /* 0x0000002700217213 */ /* 0x000fe20000000000 */
[----:B------:R-:W-:Y:S01]  /*1830*/  @!P2 IMAD.MOV R18, RZ, RZ, -R18 ;  /* 0x000000ffff12a224 */ /* 0x000fe200078e0a12 */
[----:B------:R-:W-:Y:S01]  /*1840*/  ISETP.GT.U32.AND P2, PT, R2, R26, PT ;  /* 0x0000001a0200720c */ /* 0x000fe20003f44070 */
[----:B------:R-:W-:Y:S01]  /*1850*/  @!P1 IMAD.MOV R22, RZ, RZ, -R22 ;  /* 0x000000ffff169224 */ /* 0x000fe200078e0a16 */
[----:B------:R-:W-:Y:S01]  /*1860*/  ISETP.GE.AND P1, PT, R34, RZ, PT ;  /* 0x000000ff2200720c */ /* 0x000fe20003f26270 */
[----:B------:R-:W-:Y:S01]  /*1870*/  @!P6 IMAD.IADD R28, R28, 0x1, -R2 ;  /* 0x000000011c1ce824 */ /* 0x000fe200078e0a02 */
[C---:B------:R-:W-:Y:S01]  /*1880*/  ISETP.GT.U32.AND P6, PT, R2.reuse, R30, PT ;  /* 0x0000001e0200720c */ /* 0x040fe20003fc4070 */
[----:B------:R-:W-:Y:S01]  /*1890*/  IMAD.MOV R29, RZ, RZ, -R29 ;  /* 0x000000ffff1d7224 */ /* 0x000fe200078e0a1d */
[----:B------:R-:W-:Y:S01]  /*18a0*/  IABS R34, R41 ;  /* 0x0000002900227213 */ /* 0x000fe20000000000 */
[----:B------:R-:W-:Y:S01]  /*18b0*/  @!P0 IMAD.MOV R23, RZ, RZ, -R23 ;  /* 0x000000ffff178224 */ /* 0x000fe200078e0a17 */
[C---:B------:R-:W-:Y:S01]  /*18c0*/  ISETP.GT.U32.AND P0, PT, R2.reuse, R28, PT ;  /* 0x0000001c0200720c */ /* 0x040fe20003f04070 */
[----:B------:R-:W-:-:S02]  /*18d0*/  IMAD R29, R2, R29, R32 ;  /* 0x0000001d021d7224 */ /* 0x000fc400078e0220 */
[----:B------:R-:W-:-:S04]  /*18e0*/  IMAD.HI.U32 R31, R3, R34, RZ ;  /* 0x00000022031f7227 */ /* 0x000fc800078e00ff */
[----:B------:R-:W-:Y:S02]  /*18f0*/  IMAD.MOV R31, RZ, RZ, -R31 ;  /* 0x000000ffff1f7224 */ /* 0x000fe400078e0a1f */
[--C-:B------:R-:W-:Y:S01]  /*1900*/  @!P2 IMAD.IADD R26, R26, 0x1, -R2.reuse ;  /* 0x000000011a1aa824 */ /* 0x100fe200078e0a02 */
[----:B------:R-:W-:Y:S01]  /*1910*/  ISETP.GT.U32.AND P2, PT, R2, R29, PT ;  /* 0x0000001d0200720c */ /* 0x000fe20003f44070 */
[----:B------:R-:W-:Y:S02]  /*1920*/  @!P6 IMAD.IADD R30, R30, 0x1, -R2 ;  /* 0x000000011e1ee824 */ /* 0x000fe400078e0a02 */
[----:B------:R-:W-:Y:S01]  /*1930*/  IMAD R31, R2, R31, R34 ;  /* 0x0000001f021f7224 */ /* 0x000fe200078e0222 */
[----:B------:R-:W-:Y:S01]  /*1940*/  @!P0 IADD3 R28, R28, -R2, RZ ;  /* 0x800000021c1c8210 */ /* 0x000fe20007ffe0ff */
[----:B------:R-:W-:Y:S01]  /*1950*/  IMAD.HI.U32 R32, R3, R35, RZ ;  /* 0x0000002303207227 */ /* 0x000fe200078e00ff */
[C---:B------:R-:W-:Y:S02]  /*1960*/  ISETP.GT.U32.AND P6, PT, R2.reuse, R30, PT ;  /* 0x0000001e0200720c */ /* 0x040fe40003fc4070 */
[----:B------:R-:W-:Y:S01]  /*1970*/  ISETP.GT.U32.AND P0, PT, R2, R31, PT ;  /* 0x0000001f0200720c */ /* 0x000fe20003f04070 */
[----:B------:R-:W-:-:S02]  /*1980*/  IMAD.MOV.U32 R34, RZ, RZ, R33 ;  /* 0x000000ffff227224 */ /* 0x000fc400078e0021 */
[----:B------:R-:W-:Y:S02]  /*1990*/  IMAD.MOV R32, RZ, RZ, -R32 ;  /* 0x000000ffff207224 */ /* 0x000fe400078e0a20 */
[----:B------:R-:W-:-:S04]  /*19a0*/  IMAD.HI.U32 R33, R3, R34, RZ ;  /* 0x0000002203217227 */ /* 0x000fc800078e00ff */
[----:B------:R-:W-:Y:S02]  /*19b0*/  IMAD R32, R2, R32, R35 ;  /* 0x0000002002207224 */ /* 0x000fe400078e0223 */
[----:B------:R-:W-:Y:S02]  /*19c0*/  IMAD.MOV R33, RZ, RZ, -R33 ;  /* 0x000000ffff217224 */ /* 0x000fe400078e0a21 */
[----:B------:R-:W-:Y:S01]  /*19d0*/  @!P2 IMAD.IADD R29, R29, 0x1, -R2 ;  /* 0x000000011d1da824 */ /* 0x000fe200078e0a02 */
[----:B------:R-:W-:Y:S01]  /*19e0*/  ISETP.GE.AND P2, PT, R36, RZ, PT ;  /* 0x000000ff2400720c */ /* 0x000fe20003f46270 */
[C---:B------:R-:W-:Y:S01]  /*19f0*/  IMAD R33, R2.reuse, R33, R34 ;  /* 0x0000002102217224 */ /* 0x040fe200078e0222 */
[----:B------:R-:W-:Y:S01]  /*1a00*/  IABS R36, R37 ;  /* 0x0000002500247213 */ /* 0x000fe20000000000 */
[----:B------:R-:W-:Y:S01]  /*1a10*/  @!P1 IMAD.MOV R28, RZ, RZ, -R28 ;  /* 0x000000ffff1c9224 */ /* 0x000fe200078e0a1c */
[----:B------:R-:W-:Y:S01]  /*1a20*/  ISETP.GT.U32.AND P1, PT, R2, R32, PT ;  /* 0x000000200200720c */ /* 0x000fe20003f24070 */
[----:B------:R-:W-:-:S02]  /*1a30*/  @!P5 IMAD.IADD R27, R27, 0x1, -R2 ;  /* 0x000000011b1bd824 */ /* 0x000fc400078e0a02 */
[----:B------:R-:W-:Y:S01]  /*1a40*/  @!P6 IMAD.IADD R30, R30, 0x1, -R2 ;  /* 0x000000011e1ee824 */ /* 0x000fe200078e0a02 */
[C---:B------:R-:W-:Y:S01]  /*1a50*/  ISETP.GT.U32.AND P6, PT, R2.reuse, R33, PT ;  /* 0x000000210200720c */ /* 0x040fe20003fc4070 */
[----:B------:R-:W-:Y:S01]  /*1a60*/  IMAD.MOV.U32 R35, RZ, RZ, R36 ;  /* 0x000000ffff237224 */ /* 0x000fe200078e0024 */
[C---:B------:R-:W-:Y:S01]  /*1a70*/  ISETP.GT.U32.AND P5, PT, R2.reuse, R27, PT ;  /* 0x0000001b0200720c */ /* 0x040fe20003fa4070 */
[----:B------:R-:W-:Y:S01]  /*1a80*/  @!P3 IMAD.MOV R26, RZ, RZ, -R26 ;  /* 0x000000ffff1ab224 */ /* 0x000fe200078e0a1a */
[----:B------:R-:W-:Y:S01]  /*1a90*/  IABS R36, R38 ;  /* 0x0000002600247213 */ /* 0x000fe20000000000 */
[----:B------:R-:W-:Y:S01]  /*1aa0*/  IMAD.HI.U32 R34, R3, R35, RZ ;  /* 0x0000002303227227 */ /* 0x000fe200078e00ff */
[----:B------:R-:W-:-:S03]  /*1ab0*/  ISETP.GT.U32.AND P3, PT, R2, R29, PT ;  /* 0x0000001d0200720c */ /* 0x000fc60003f64070 */
[----:B------:R-:W-:Y:S02]  /*1ac0*/  @!P1 IMAD.IADD R32, R32, 0x1, -R2 ;  /* 0x0000000120209824 */ /* 0x000fe400078e0a02 */
[----:B------:R-:W-:Y:S02]  /*1ad0*/  IMAD.MOV R34, RZ, RZ, -R34 ;  /* 0x000000ffff227224 */ /* 0x000fe400078e0a22 */
[----:B------:R-:W-:Y:S01]  /*1ae0*/  @!P6 IMAD.IADD R33, R33, 0x1, -R2 ;  /* 0x000000012121e824 */ /* 0x000fe200078e0a02 */
[C---:B------:R-:W-:Y:S01]  /*1af0*/  ISETP.GT.U32.AND P6, PT, R2.reuse, R32, PT ;  /* 0x000000200200720c */ /* 0x040fe20003fc4070 */
[----:B------:R-:W-:Y:S02]  /*1b00*/  IMAD R34, R2, R34, R35 ;  /* 0x0000002202227224 */ /* 0x000fe400078e0223 */
[----:B------:R-:W-:-:S04]  /*1b10*/  IMAD.HI.U32 R35, R3, R36, RZ ;  /* 0x0000002403237227 */ /* 0x000fc800078e00ff */
[--C-:B------:R-:W-:Y:S01]  /*1b20*/  @!P5 IMAD.IADD R27, R27, 0x1, -R2.reuse ;  /* 0x000000011b1bd824 */ /* 0x100fe200078e0a02 */
[----:B------:R-:W-:Y:S01]  /*1b30*/  ISETP.GE.AND P5, PT, R44, RZ, PT ;  /* 0x000000ff2c00720c */ /* 0x000fe20003fa6270 */
[----:B------:R-:W-:Y:S01]  /*1b40*/  IMAD.MOV R35, RZ, RZ, -R35 ;  /* 0x000000ffff237224 */ /* 0x000fe200078e0a23 */
[----:B------:R-:W-:Y:S01]  /*1b50*/  IABS R44, R65 ;  /* 0x00000041002c7213 */ /* 0x000fe20000000000 */
[----:B------:R-:W-:Y:S01]  /*1b60*/  @!P0 IMAD.IADD R31, R31, 0x1, -R2 ;  /* 0x000000011f1f8824 */ /* 0x000fe200078e0a02 */
[----:B------:R-:W-:Y:S01]  /*1b70*/  ISETP.GE.AND P0, PT, R39, RZ, PT ;  /* 0x000000ff2700720c */ /* 0x000fe20003f06270 */
[C---:B------:R-:W-:Y:S01]  /*1b80*/  IMAD R35, R2.reuse, R35, R36 ;  /* 0x0000002302237224 */ /* 0x040fe200078e0224 */
[----:B------:R-:W-:Y:S01]  /*1b90*/  IABS R39, R42 ;  /* 0x0000002a00277213 */ /* 0x000fe20000000000 */
[--C-:B------:R-:W-:Y:S01]  /*1ba0*/  @!P3 IMAD.IADD R29, R29, 0x1, -R2.reuse ;  /* 0x000000011d1db824 */ /* 0x100fe200078e0a02 */
[----:B------:R-:W-:Y:S01]  /*1bb0*/  ISETP.GT.U32.AND P1, PT, R2, R31, PT ;  /* 0x0000001f0200720c */ /* 0x000fe20003f24070 */
[----:B------:R-:W-:Y:S01]  /*1bc0*/  @!P6 IMAD.IADD R32, R32, 0x1, -R2 ;  /* 0x000000012020e824 */ /* 0x000fe200078e0a02 */
[----:B------:R-:W-:Y:S01]  /*1bd0*/  ISETP.GT.U32.AND P6, PT, R2, R35, PT ;  /* 0x000000230200720c */ /* 0x000fe20003fc4070 */
[----:B------:R-:W-:Y:S01]  /*1be0*/  IMAD.HI.U32 R36, R3, R39, RZ ;  /* 0x0000002703247227 */ /* 0x000fe200078e00ff */
[----:B------:R-:W-:-:S02]  /*1bf0*/  ISETP.GE.AND P3, PT, R40, RZ, PT ;  /* 0x000000ff2800720c */ /* 0x000fc40003f66270 */
[----:B------:R-:W-:Y:S01]  /*1c00*/  IABS R40, R45 ;  /* 0x0000002d00287213 */ /* 0x000fe20000000000 */
[----:B------:R-:W-:Y:S01]  /*1c10*/  @!P5 IMAD.MOV R29, RZ, RZ, -R29 ;  /* 0x000000ffff1dd224 */ /* 0x000fe200078e0a1d */
[C---:B------:R-:W-:Y:S01]  /*1c20*/  ISETP.GT.U32.AND P5, PT, R2.reuse, R33, PT ;  /* 0x000000210200720c */ /* 0x040fe20003fa4070 */
[----:B------:R-:W-:Y:S01]  /*1c30*/  @!P2 IMAD.MOV R30, RZ, RZ, -R30 ;  /* 0x000000ffff1ea224 */ /* 0x000fe200078e0a1e */
[C---:B------:R-:W-:Y:S01]  /*1c40*/  ISETP.GT.U32.AND P2, PT, R2.reuse, R34, PT ;  /* 0x000000220200720c */ /* 0x040fe20003f44070 */
[----:B------:R-:W-:Y:S02]  /*1c50*/  IMAD.MOV R36, RZ, RZ, -R36 ;  /* 0x000000ffff247224 */ /* 0x000fe400078e0a24 */
[----:B------:R-:W-:Y:S01]  /*1c60*/  @!P4 IMAD.MOV R27, RZ, RZ, -R27 ;  /* 0x000000ffff1bc224 */ /* 0x000fe200078e0a1b */
[----:B------:R-:W-:Y:S01]  /*1c70*/  ISETP.GE.AND P4, PT, R41, RZ, PT ;  /* 0x000000ff2900720c */ /* 0x000fe20003f86270 */
[C---:B------:R-:W-:Y:S01]  /*1c80*/  IMAD R36, R2.reuse, R36, R39 ;  /* 0x0000002402247224 */ /* 0x040fe200078e0227 */
[----:B------:R-:W-:Y:S01]  /*1c90*/  @!P6 IADD3 R35, R35, -R2, RZ ;  /* 0x800000022323e210 */ /* 0x000fe20007ffe0ff */
[----:B------:R-:W-:Y:S01]  /*1ca0*/  @!P1 IMAD.IADD R31, R31, 0x1, -R2 ;  /* 0x000000011f1f9824 */ /* 0x000fe200078e0a02 */
[----:B------:R-:W-:Y:S01]  /*1cb0*/  IABS R41, R46 ;  /* 0x0000002e00297213 */ /* 0x000fe20000000000 */
[----:B------:R-:W-:Y:S01]  /*1cc0*/  @!P3 IMAD.MOV R32, RZ, RZ, -R32 ;  /* 0x000000ffff20b224 */ /* 0x000fe200078e0a20 */
[----:B------:R-:W-:Y:S01]  /*1cd0*/  ISETP.GE.AND P1, PT, R37, RZ, PT ;  /* 0x000000ff2500720c */ /* 0x000fe20003f26270 */
[----:B------:R-:W-:Y:S01]  /*1ce0*/  IMAD.HI.U32 R37, R3, R40, RZ ;  /* 0x0000002803257227 */ /* 0x000fe200078e00ff */
[----:B------:R-:W-:-:S02]  /*1cf0*/  ISETP.GT.U32.AND P6, PT, R2, R36, PT ;  /* 0x000000240200720c */ /* 0x000fc40003fc4070 */
[----:B------:R-:W-:Y:S01]  /*1d00*/  ISETP.GT.U32.AND P3, PT, R2, R35, PT ;  /* 0x000000230200720c */ /* 0x000fe20003f64070 */
[--C-:B------:R-:W-:Y:S01]  /*1d10*/  @!P5 IMAD.IADD R33, R33, 0x1, -R2.reuse ;  /* 0x000000012121d824 */ /* 0x100fe200078e0a02 */
[----:B------:R-:W-:Y:S01]  /*1d20*/  ISETP.GE.AND P5, PT, R38, RZ, PT ;  /* 0x000000ff2600720c */ /* 0x000fe20003fa6270 */
[----:B------:R-:W-:Y:S01]  /*1d30*/  @!P2 IMAD.IADD R34, R34, 0x1, -R2 ;  /* 0x000000012222a824 */ /* 0x000fe200078e0a02 */
[----:B------:R-:W-:Y:S01]  /*1d40*/  ISETP.GE.AND P2, PT, R42, RZ, PT ;  /* 0x000000ff2a00720c */ /* 0x000fe20003f46270 */
[----:B------:R-:W-:Y:S01]  /*1d50*/  IMAD.MOV R37, RZ, RZ, -R37 ;  /* 0x000000ffff257224 */ /* 0x000fe200078e0a25 */
[----:B------:R-:W-:Y:S01]  /*1d60*/  IABS R42, R67 ;  /* 0x00000043002a7213 */ /* 0x000fe20000000000 */
[----:B------:R-:W-:-:S04]  /*1d70*/  IMAD.HI.U32 R38, R3, R41, RZ ;  /* 0x0000002903267227 */ /* 0x000fc800078e00ff */
[----:B------:R-:W-:Y:S01]  /*1d80*/  @!P4 IMAD.MOV R31, RZ, RZ, -R31 ;  /* 0x000000ffff1fc224 */ /* 0x000fe200078e0a1f */
[C---:B------:R-:W-:Y:S01]  /*1d90*/  ISETP.GT.U32.AND P4, PT, R2.reuse, R34, PT ;  /* 0x000000220200720c */ /* 0x040fe20003f84070 */
[C---:B------:R-:W-:Y:S02]  /*1da0*/  IMAD R37, R2.reuse, R37, R40 ;  /* 0x0000002502257224 */ /* 0x040fe400078e0228 */
[----:B------:R-:W-:Y:S02]  /*1db0*/  IMAD.MOV R38, RZ, RZ, -R38 ;  /* 0x000000ffff267224 */ /* 0x000fe400078e0a26 */
[----:B------:R-:W-:Y:S01]  /*1dc0*/  @!P0 IMAD.MOV R33, RZ, RZ, -R33 ;  /* 0x000000ffff218224 */ /* 0x000fe200078e0a21 */
[C---:B------:R-:W-:Y:S01]  /*1dd0*/  ISETP.GT.U32.AND P0, PT, R2.reuse, R37, PT ;  /* 0x000000250200720c */ /* 0x040fe20003f04070 */
[----:B------:R-:W-:Y:S01]  /*1de0*/  IMAD R38, R2, R38, R41 ;  /* 0x0000002602267224 */ /* 0x000fe200078e0229 */
[----:B------:R-:W-:Y:S01]  /*1df0*/  IABS R41, R47 ;  /* 0x0000002f00297213 */ /* 0x000fe20000000000 */
[----:B------:R-:W-:-:S02]  /*1e00*/  @!P6 IMAD.IADD R36, R36, 0x1, -R2 ;  /* 0x000000012424e824 */ /* 0x000fc400078e0a02 */
[----:B------:R-:W-:-:S03]  /*1e10*/  IMAD.HI.U32 R40, R3, R42, RZ ;  /* 0x0000002a03287227 */ /* 0x000fc600078e00ff */
[----:B------:R-:W-:Y:S01]  /*1e20*/  ISETP.GT.U32.AND P6, PT, R2, R36, PT ;  /* 0x000000240200720c */ /* 0x000fe20003fc4070 */
[----:B------:R-:W-:-:S04]  /*1e30*/  IMAD.HI.U32 R39, R3, R41, RZ ;  /* 0x0000002903277227 */ /* 0x000fc800078e00ff */
[--C-:B------:R-:W-:Y:S01]  /*1e40*/  @!P4 IMAD.IADD R34, R34, 0x1, -R2.reuse ;  /* 0x000000012222c824 */ /* 0x100fe200078e0a02 */
[C---:B------:R-:W-:Y:S01]  /*1e50*/  ISETP.GT.U32.AND P4, PT, R2.reuse, R38, PT ;  /* 0x000000260200720c */ /* 0x040fe20003f84070 */
[----:B------:R-:W-:Y:S02]  /*1e60*/  IMAD.MOV R39, RZ, RZ, -R39 ;  /* 0x000000ffff277224 */ /* 0x000fe400078e0a27 */
[--C-:B------:R-:W-:Y:S02]  /*1e70*/  @!P0 IMAD.IADD R37, R37, 0x1, -R2.reuse ;  /* 0x0000000125258824 */ /* 0x100fe400078e0a02 */
[----:B------:R-:W-:Y:S02]  /*1e80*/  IMAD R39, R2, R39, R41 ;  /* 0x0000002702277224 */ /* 0x000fe400078e0229 */
[----:B------:R-:W-:Y:S01]  /*1e90*/  @!P6 IMAD.IADD R36, R36, 0x1, -R2 ;  /* 0x000000012424e824 */ /* 0x000fe200078e0a02 */
[C---:B------:R-:W-:Y:S01]  /*1ea0*/  ISETP.GT.U32.AND P0, PT, R2.reuse, R37, PT ;  /* 0x000000250200720c */ /* 0x040fe20003f04070 */
[----:B------:R-:W-:Y:S01]  /*1eb0*/  IMAD.HI.U32 R41, R3, R44, RZ ;  /* 0x0000002c03297227 */ /* 0x000fe200078e00ff */
[----:B------:R-:W-:-:S03]  /*1ec0*/  ISETP.GT.U32.AND P6, PT, R2, R39, PT ;  /* 0x000000270200720c */ /* 0x000fc60003fc4070 */
[--C-:B------:R-:W-:Y:S01]  /*1ed0*/  @!P3 IMAD.IADD R35, R35, 0x1, -R2.reuse ;  /* 0x000000012323b824 */ /* 0x100fe200078e0a02 */
[----:B------:R-:W-:Y:S01]  /*1ee0*/  ISETP.GE.AND P3, PT, R45, RZ, PT ;  /* 0x000000ff2d00720c */ /* 0x000fe20003f66270 */
[----:B------:R-:W-:Y:S01]  /*1ef0*/  @!P4 IMAD.IADD R38, R38, 0x1, -R2 ;  /* 0x000000012626c824 */ /* 0x000fe200078e0a02 */
[----:B------:R-:W-:Y:S01]  /*1f00*/  ISETP.GE.AND P4, PT, R46, RZ, PT ;  /* 0x000000ff2e00720c */ /* 0x000fe20003f86270 */
[----:B------:R-:W-:Y:S01]  /*1f10*/  IMAD.MOV R45, RZ, RZ, -R40 ;  /* 0x000000ffff2d7224 */ /* 0x000fe200078e0a28 */
[----:B------:R-:W-:Y:S01]  /*1f20*/  IABS R46, R59 ;  /* 0x0000003b002e7213 */ /* 0x000fe20000000000 */
[----:B------:R-:W-:Y:S02]  /*1f30*/  IMAD.MOV R41, RZ, RZ, -R41 ;  /* 0x000000ffff297224 */ /* 0x000fe400078e0a29 */
[----:B------:R-:W-:Y:S01]  /*1f40*/  @!P1 IMAD.MOV R34, RZ, RZ, -R34 ;  /* 0x000000ffff229224 */ /* 0x000fe200078e0a22 */
[C---:B------:R-:W-:Y:S01]  /*1f50*/  ISETP.GT.U32.AND P1, PT, R2.reuse, R38, PT ;  /* 0x000000260200720c */ /* 0x040fe20003f24070 */
[C---:B------:R-:W-:Y:S01]  /*1f60*/  IMAD R40, R2.reuse, R45, R42 ;  /* 0x0000002d02287224 */ /* 0x040fe200078e022a */
[----:B------:R-:W-:Y:S01]  /*1f70*/  IABS R45, R63 ;  /* 0x0000003f002d7213 */ /* 0x000fe20000000000 */
[----:B------:R-:W-:-:S02]  /*1f80*/  IMAD R41, R2, R41, R44 ;  /* 0x0000002902297224 */ /* 0x000fc400078e022c */
[--C-:B------:R-:W-:Y:S01]  /*1f90*/  @!P0 IMAD.IADD R37, R37, 0x1, -R2.reuse ;  /* 0x0000000125258824 */ /* 0x100fe200078e0a02 */
[C---:B------:R-:W-:Y:S01]  /*1fa0*/  ISETP.GT.U32.AND P0, PT, R2.reuse, R40, PT ;  /* 0x000000280200720c */ /* 0x040fe20003f04070 */
[----:B------:R-:W-:Y:S01]  /*1fb0*/  @!P6 IMAD.IADD R39, R39, 0x1, -R2 ;  /* 0x000000012727e824 */ /* 0x000fe200078e0a02 */
[C---:B------:R-:W-:Y:S01]  /*1fc0*/  ISETP.GT.U32.AND P6, PT, R2.reuse, R41, PT ;  /* 0x000000290200720c */ /* 0x040fe20003fc4070 */
[----:B------:R-:W-:Y:S02]  /*1fd0*/  @!P5 IMAD.MOV R35, RZ, RZ, -R35 ;  /* 0x000000ffff23d224 */ /* 0x000fe400078e0a23 */
[----:B------:R-:W-:Y:S01]  /*1fe0*/  IMAD.HI.U32 R44, R3, R46, RZ ;  /* 0x0000002e032c7227 */ /* 0x000fe200078e00ff */
[----:B------:R-:W-:-:S03]  /*1ff0*/  ISETP.GT.U32.AND P5, PT, R2, R39, PT ;  /* 0x000000270200720c */ /* 0x000fc60003fa4070 */
[----:B------:R-:W-:Y:S01]  /*2000*/  @!P1 IMAD.IADD R38, R38, 0x1, -R2 ;  /* 0x0000000126269824 */ /* 0x000fe200078e0a02 */
[----:B------:R-:W-:Y:S01]  /*2010*/  ISETP.GE.AND P1, PT, R47, RZ, PT ;  /* 0x000000ff2f00720c */ /* 0x000fe20003f26270 */
[----:B------:R-:W-:-:S04]  /*2020*/  IMAD.HI.U32 R42, R3, R45, RZ ;  /* 0x0000002d032a7227 */ /* 0x000fc800078e00ff */
[----:B------:R-:W-:Y:S01]  /*2030*/  IMAD.MOV R47, RZ, RZ, -R44 ;  /* 0x000000ffff2f7224 */ /* 0x000fe200078e0a2c */
[----:B------:R-:W-:Y:S01]  /*2040*/  @!P6 IADD3 R41, R41, -R2, RZ ;  /* 0x800000022929e210 */ /* 0x000fe20007ffe0ff */
[----:B------:R-:W-:Y:S02]  /*2050*/  IMAD.MOV R42, RZ, RZ, -R42 ;  /* 0x000000ffff2a7224 */ /* 0x000fe400078e0a2a */
[----:B------:R-:W-:Y:S01]  /*2060*/  @!P0 IMAD.IADD R40, R40, 0x1, -R2 ;  /* 0x0000000128288824 */ /* 0x000fe200078e0a02 */
[----:B------:R-:W-:Y:S01]  /*2070*/  ISETP.GE.AND P0, PT, R67, RZ, PT ;  /* 0x000000ff4300720c */ /* 0x000fe20003f06270 */
[C---:B------:R-:W-:Y:S01]  /*2080*/  IMAD R44, R2.reuse, R47, R46 ;  /* 0x0000002f022c7224 */ /* 0x040fe200078e022e */
[----:B------:R-:W-:Y:S01]  /*2090*/  IABS R47, R57 ;  /* 0x00000039002f7213 */ /* 0x000fe20000000000 */
[----:B------:R-:W-:Y:S01]  /*20a0*/  @!P2 IMAD.MOV R36, RZ, RZ, -R36 ;  /* 0x000000ffff24a224 */ /* 0x000fe200078e0a24 */
[C---:B------:R-:W-:Y:S01]  /*20b0*/  ISETP.GT.U32.AND P2, PT, R2.reuse, R41, PT ;  /* 0x000000290200720c */ /* 0x040fe20003f44070 */
[C---:B------:R-:W-:Y:S01]  /*20c0*/  IMAD R42, R2.reuse, R42, R45 ;  /* 0x0000002a022a7224 */ /* 0x040fe200078e022d */
[C---:B------:R-:W-:Y:S01]  /*20d0*/  ISETP.GT.U32.AND P6, PT, R2.reuse, R40, PT ;  /* 0x000000280200720c */ /* 0x040fe20003fc4070 */
[----:B------:R-:W-:Y:S01]  /*20e0*/  @!P5 IMAD.IADD R39, R39, 0x1, -R2 ;  /* 0x000000012727d824 */ /* 0x000fe200078e0a02 */
[----:B------:R-:W-:Y:S01]  /*20f0*/  ISETP.GT.U32.AND P5, PT, R2, R44, PT ;  /* 0x0000002c0200720c */ /* 0x000fe20003fa4070 */
[----:B------:R-:W-:Y:S01]  /*2100*/  IMAD.HI.U32 R45, R3, R48, RZ ;  /* 0x00000030032d7227 */ /* 0x000fe200078e00ff */
[----:B------:R-:W-:-:S03]  /*2110*/  IABS R67, R75 ;  /* 0x0000004b00437213 */ /* 0x000fc60000000000 */
[----:B------:R-:W-:Y:S02]  /*2120*/  IMAD.MOV R45, RZ, RZ, -R45 ;  /* 0x000000ffff2d7224 */ /* 0x000fe400078e0a2d */
[----:B------:R-:W-:-:S04]  /*2130*/  IMAD.HI.U32 R46, R3, R47, RZ ;  /* 0x0000002f032e7227 */ /* 0x000fc800078e00ff */
[----:B------:R-:W-:Y:S01]  /*2140*/  IMAD R45, R2, R45, R48 ;  /* 0x0000002d022d7224 */ /* 0x000fe200078e0230 */
[----:B------:R-:W-:Y:S01]  /*2150*/  IABS R48, R55 ;  /* 0x0000003700307213 */ /* 0x000fe20000000000 */
[--C-:B------:R-:W-:Y:S02]  /*2160*/  @!P2 IMAD.IADD R41, R41, 0x1, -R2.reuse ;  /* 0x000000012929a824 */ /* 0x100fe400078e0a02 */
[--C-:B------:R-:W-:Y:S01]  /*2170*/  @!P6 IMAD.IADD R40, R40, 0x1, -R2.reuse ;  /* 0x000000012828e824 */ /* 0x100fe200078e0a02 */
[----:B------:R-:W-:Y:S01]  /*2180*/  ISETP.GT.U32.AND P2, PT, R2, R45, PT ;  /* 0x0000002d0200720c */ /* 0x000fe20003f44070 */
[----:B------:R-:W-:Y:S01]  /*2190*/  @!P5 IMAD.IADD R44, R44, 0x1, -R2 ;  /* 0x000000012c2cd824 */ /* 0x000fe200078e0a02 */
[----:B------:R-:W-:Y:S01]  /*21a0*/  ISETP.GE.AND P5, PT, R51, RZ, PT ;  /* 0x000000ff3300720c */ /* 0x000fe20003fa6270 */
[----:B------:R-:W-:Y:S01]  /*21b0*/  @!P3 IMAD.MOV R37, RZ, RZ, -R37 ;  /* 0x000000ffff25b224 */ /* 0x000fe200078e0a25 */
[C---:B------:R-:W-:Y:S01]  /*21c0*/  ISETP.GT.U32.AND P3, PT, R2.reuse, R42, PT ;  /* 0x0000002a0200720c */ /* 0x040fe20003f64070 */
[----:B------:R-:W-:Y:S01]  /*21d0*/  IMAD.MOV R46, RZ, RZ, -R46 ;  /* 0x000000ffff2e7224 */ /* 0x000fe200078e0a2e */
[----:B------:R-:W-:Y:S01]  /*21e0*/  IABS R51, R53 ;  /* 0x0000003500337213 */ /* 0x000fe20000000000 */
[----:B------:R-:W-:Y:S01]  /*21f0*/  @!P0 IMAD.MOV R40, RZ, RZ, -R40 ;  /* 0x000000ffff288224 */ /* 0x000fe200078e0a28 */
[C---:B------:R-:W-:Y:S01]  /*2200*/  ISETP.GT.U32.AND P0, PT, R2.reuse, R44, PT ;  /* 0x0000002c0200720c */ /* 0x040fe20003f04070 */
[----:B------:R-:W-:Y:S01]  /*2210*/  IMAD R46, R2, R46, R47 ;  /* 0x0000002e022e7224 */ /* 0x000fe200078e022f */
[----:B------:R-:W-:Y:S01]  /*2220*/  ISETP.GE.AND P6, PT, R63, RZ, PT ;  /* 0x000000ff3f00720c */ /* 0x000fe20003fc6270 */
[----:B------:R-:W-:Y:S01]  /*2230*/  IMAD.HI.U32 R47, R3, R48, RZ ;  /* 0x00000030032f7227 */ /* 0x000fe200078e00ff */
[----:B------:R-:W-:-:S03]  /*2240*/  IABS R63, R61 ;  /* 0x0000003d003f7213 */ /* 0x000fc60000000000 */
[----:B------:R-:W-:Y:S02]  /*2250*/  IMAD.MOV R47, RZ, RZ, -R47 ;  /* 0x000000ffff2f7224 */ /* 0x000fe400078e0a2f */
[----:B------:R-:W-:Y:S02]  /*2260*/  @!P2 IMAD.IADD R45, R45, 0x1, -R2 ;  /* 0x000000012d2da824 */ /* 0x000fe400078e0a02 */
[----:B------:R-:W-:Y:S02]  /*2270*/  IMAD R47, R2, R47, R48 ;  /* 0x0000002f022f7224 */ /* 0x000fe400078e0230 */
[--C-:B------:R-:W-:Y:S01]  /*2280*/  @!P3 IMAD.IADD R42, R42, 0x1, -R2.reuse ;  /* 0x000000012a2ab824 */ /* 0x100fe200078e0a02 */
[----:B------:R-:W-:Y:S01]  /*2290*/  ISETP.GT.U32.AND P2, PT, R2, R45, PT ;  /* 0x0000002d0200720c */ /* 0x000fe20003f44070 */
[----:B------:R-:W-:Y:S01]  /*22a0*/  @!P0 IMAD.IADD R44, R44, 0x1, -R2 ;  /* 0x000000012c2c8824 */ /* 0x000fe200078e0a02 */
[C---:B------:R-:W-:Y:S01]  /*22b0*/  ISETP.GT.U32.AND P0, PT, R2.reuse, R47, PT ;  /* 0x0000002f0200720c */ /* 0x040fe20003f04070 */
[----:B------:R-:W-:Y:S01]  /*22c0*/  IMAD.HI.U32 R48, R3, R51, RZ ;  /* 0x0000003303307227 */ /* 0x000fe200078e00ff */
[----:B------:R-:W-:-:S03]  /*22d0*/  ISETP.GT.U32.AND P3, PT, R2, R42, PT ;  /* 0x0000002a0200720c */ /* 0x000fc60003f64070 */
[----:B------:R-:W-:Y:S02]  /*22e0*/  IMAD.MOV R48, RZ, RZ, -R48 ;  /* 0x000000ffff307224 */ /* 0x000fe400078e0a30 */
[----:B------:R-:W-:Y:S01]  /*22f0*/  @!P4 IMAD.MOV R38, RZ, RZ, -R38 ;  /* 0x000000ffff26c224 */ /* 0x000fe200078e0a26 */
[----:B------:R-:W-:Y:S01]  /*2300*/  ISETP.GE.AND P4, PT, R65, RZ, PT ;  /* 0x000000ff4100720c */ /* 0x000fe20003f86270 */
[----:B------:R-:W-:Y:S01]  /*2310*/  IMAD R51, R2, R48, R51 ;  /* 0x0000003002337224 */ /* 0x000fe200078e0233 */
[----:B------:R-:W-:Y:S01]  /*2320*/  IABS R65, R82 ;  /* 0x0000005200417213 */ /* 0x000fe20000000000 */
[----:B------:R-:W-:Y:S01]  /*2330*/  @!P1 IMAD.MOV R39, RZ, RZ, -R39 ;  /* 0x000000ffff279224 */ /* 0x000fe200078e0a27 */
[----:B------:R-:W-:Y:S01]  /*2340*/  @!P2 IADD3 R45, R45, -R2, RZ ;  /* 0x800000022d2da210 */ /* 0x000fe20007ffe0ff */
[--C-:B------:R-:W-:Y:S01]  /*2350*/  @!P0 IMAD.IADD R47, R47, 0x1, -R2.reuse ;  /* 0x000000012f2f8824 */ /* 0x100fe200078e0a02 */
[----:B------:R-:W-:Y:S01]  /*2360*/  ISETP.GE.AND P1, PT, R59, RZ, PT ;  /* 0x000000ff3b00720c */ /* 0x000fe20003f26270 */
[----:B------:R-:W-:Y:S01]  /*2370*/  @!P3 IMAD.IADD R42, R42, 0x1, -R2 ;  /* 0x000000012a2ab824 */ /* 0x000fe200078e0a02 */
[C---:B------:R-:W-:Y:S01]  /*2380*/  ISETP.GT.U32.AND P3, PT, R2.reuse, R46, PT ;  /* 0x0000002e0200720c */ /* 0x040fe20003f64070 */
[----:B------:R-:W-:Y:S01]  /*2390*/  @!P5 IMAD.MOV R45, RZ, RZ, -R45 ;  /* 0x000000ffff2dd224 */ /* 0x000fe200078e0a2d */
[C---:B------:R-:W-:Y:S01]  /*23a0*/  ISETP.GT.U32.AND P0, PT, R2.reuse, R47, PT ;  /* 0x0000002f0200720c */ /* 0x040fe20003f04070 */
[----:B------:R-:W-:Y:S01]  /*23b0*/  @!P6 IMAD.MOV R42, RZ, RZ, -R42 ;  /* 0x000000ffff2ae224 */ /* 0x000fe200078e0a2a */
[----:B------:R-:W-:Y:S01]  /*23c0*/  ISETP.GT.U32.AND P5, PT, R2, R51, PT ;  /* 0x000000330200720c */ /* 0x000fe20003fa4070 */
[----:B------:R-:W-:Y:S01]  /*23d0*/  @!P4 IMAD.MOV R41, RZ, RZ, -R41 ;  /* 0x000000ffff29c224 */ /* 0x000fe200078e0a29 */
[----:B------:R-:W-:-:S02]  /*23e0*/  ISETP.GE.AND P6, PT, R55, RZ, PT ;  /* 0x000000ff3700720c */ /* 0x000fc40003fc6270 */
[----:B------:R-:W-:Y:S02]  /*23f0*/  ISETP.GE.AND P2, PT, R53, RZ, PT ;  /* 0x000000ff3500720c */ /* 0x000fe40003f46270 */
[----:B------:R-:W-:Y:S01]  /*2400*/  IABS R53, R50 ;  /* 0x0000003200357213 */ /* 0x000fe20000000000 */
[----:B------:R-:W-:Y:S01]  /*2410*/  @!P1 IMAD.MOV R44, RZ, RZ, -R44 ;  /* 0x000000ffff2c9224 */ /* 0x000fe200078e0a2c */
[----:B------:R-:W-:Y:S01]  /*2420*/  ISETP.GE.AND P4, PT, R57, RZ, PT ;  /* 0x000000ff3900720c */ /* 0x000fe20003f86270 */
[--C-:B------:R-:W-:Y:S01]  /*2430*/  @!P3 IMAD.IADD R46, R46, 0x1, -R2.reuse ;  /* 0x000000012e2eb824 */ /* 0x100fe200078e0a02 */
[----:B------:R-:W-:Y:S01]  /*2440*/  IABS R55, R54 ;  /* 0x0000003600377213 */ /* 0x000fe20000000000 */
[--C-:B------:R-:W-:Y:S01]  /*2450*/  @!P0 IMAD.IADD R47, R47, 0x1, -R2.reuse ;  /* 0x000000012f2f8824 */ /* 0x100fe200078e0a02 */
[----:B------:R-:W-:Y:S01]  /*2460*/  IABS R57, R52 ;  /* 0x0000003400397213 */ /* 0x000fe20000000000 */
[----:B------:R-:W-:Y:S01]  /*2470*/  @!P5 IMAD.IADD R51, R51, 0x1, -R2 ;  /* 0x000000013333d824 */ /* 0x000fe200078e0a02 */
[----:B------:R-:W-:Y:S01]  /*2480*/  ISETP.GT.U32.AND P3, PT, R2, R46, PT ;  /* 0x0000002e0200720c */ /* 0x000fe20003f64070 */
[----:B------:R-:W-:Y:S01]  /*2490*/  @!P6 IMAD.MOV R47, RZ, RZ, -R47 ;  /* 0x000000ffff2fe224 */ /* 0x000fe200078e0a2f */
[----:B------:R-:W-:Y:S01]  /*24a0*/  ISETP.GE.AND P1, PT, R50, RZ, PT ;  /* 0x000000ff3200720c */ /* 0x000fe20003f26270 */
[----:B------:R-:W-:Y:S01]  /*24b0*/  IMAD.HI.U32 R48, R3, R53, RZ ;  /* 0x0000003503307227 */ /* 0x000fe200078e00ff */
[----:B------:R-:W-:-:S02]  /*24c0*/  ISETP.GT.U32.AND P6, PT, R2, R51, PT ;  /* 0x000000330200720c */ /* 0x000fc40003fc4070 */
[----:B------:R-:W-:Y:S01]  /*24d0*/  ISETP.GE.AND P5, PT, R43, RZ, PT ;  /* 0x000000ff2b00720c */ /* 0x000fe20003fa6270 */
[----:B------:R-:W-:Y:S01]  /*24e0*/  IMAD.MOV R48, RZ, RZ, -R48 ;  /* 0x000000ffff307224 */ /* 0x000fe200078e0a30 */
[----:B------:R-:W-:Y:S01]  /*24f0*/  IABS R59, R43 ;  /* 0x0000002b003b7213 */ /* 0x000fe20000000000 */
[----:B------:R-:W-:Y:S01]  /*2500*/  IMAD.HI.U32 R50, R3, R55, RZ ;  /* 0x0000003703327227 */ /* 0x000fe200078e00ff */
[----:B------:R-:W-:-:S03]  /*2510*/  ISETP.GE.AND P0, PT, R52, RZ, PT ;  /* 0x000000ff3400720c */ /* 0x000fc60003f06270 */
[----:B------:R-:W-:Y:S02]  /*2520*/  IMAD R53, R2, R48, R53 ;  /* 0x0000003002357224 */ /* 0x000fe400078e0235 */
[----:B------:R-:W-:Y:S01]  /*2530*/  @!P3 IMAD.IADD R46, R46, 0x1, -R2 ;  /* 0x000000012e2eb824 */ /* 0x000fe200078e0a02 */
[----:B------:R-:W-:Y:S01]  /*2540*/  ISETP.GE.AND P3, PT, R54, RZ, PT ;  /* 0x000000ff3600720c */ /* 0x000fe20003f66270 */
[----:B------:R-:W-:-:S04]  /*2550*/  IMAD.HI.U32 R48, R3, R57, RZ ;  /* 0x0000003903307227 */ /* 0x000fc800078e00ff */
[----:B------:R-:W-:Y:S02]  /*2560*/  IMAD.MOV R50, RZ, RZ, -R50 ;  /* 0x000000ffff327224 */ /* 0x000fe400078e0a32 */
[----:B------:R-:W-:Y:S02]  /*2570*/  @!P6 IMAD.IADD R51, R51, 0x1, -R2 ;  /* 0x000000013333e824 */ /* 0x000fe400078e0a02 */
[----:B------:R-:W-:Y:S01]  /*2580*/  @!P4 IMAD.MOV R46, RZ, RZ, -R46 ;  /* 0x000000ffff2ec224 */ /* 0x000fe200078e0a2e */
[C---:B------:R-:W-:Y:S01]  /*2590*/  ISETP.GT.U32.AND P4, PT, R2.reuse, R53, PT ;  /* 0x000000350200720c */ /* 0x040fe20003f84070 */
[----:B------:R-:W-:Y:S02]  /*25a0*/  IMAD.MOV R48, RZ, RZ, -R48 ;  /* 0x000000ffff307224 */ /* 0x000fe400078e0a30 */
[----:B------:R-:W-:Y:S02]  /*25b0*/  IMAD R55, R2, R50, R55 ;  /* 0x0000003202377224 */ /* 0x000fe400078e0237 */
[----:B------:R-:W-:-:S02]  /*25c0*/  IMAD.MOV.U32 R43, RZ, RZ, R51 ;  /* 0x000000ffff2b7224 */ /* 0x000fc400078e0033 */
[C---:B------:R-:W-:Y:S01]  /*25d0*/  IMAD R57, R2.reuse, R48, R57 ;  /* 0x0000003002397224 */ /* 0x040fe200078e0239 */
[C---:B------:R-:W-:Y:S01]  /*25e0*/  ISETP.GT.U32.AND P6, PT, R2.reuse, R55, PT ;  /* 0x000000370200720c */ /* 0x040fe20003fc4070 */
[----:B------:R-:W-:Y:S01]  /*25f0*/  IMAD.HI.U32 R48, R3, R59, RZ ;  /* 0x0000003b03307227 */ /* 0x000fe200078e00ff */
[----:B------:R-:W-:Y:S02]  /*2600*/  @!P2 IADD3 R43, -R43, RZ, RZ ;  /* 0x000000ff2b2ba210 */ /* 0x000fe40007ffe1ff */
[----:B------:R-:W-:Y:S01]  /*2610*/  ISETP.GT.U32.AND P2, PT, R2, R57, PT ;  /* 0x000000390200720c */ /* 0x000fe20003f44070 */
[----:B------:R-:W-:Y:S02]  /*2620*/  @!P4 IMAD.IADD R53, R53, 0x1, -R2 ;  /* 0x000000013535c824 */ /* 0x000fe400078e0a02 */
[----:B------:R-:W-:-:S03]  /*2630*/  IMAD.HI.U32 R50, R3, R63, RZ ;  /* 0x0000003f03327227 */ /* 0x000fc600078e00ff */
[----:B------:R-:W-:Y:S01]  /*2640*/  ISETP.GT.U32.AND P4, PT, R2, R53, PT ;  /* 0x000000350200720c */ /* 0x000fe20003f84070 */
[----:B------:R-:W-:-:S04]  /*2650*/  IMAD.HI.U32 R52, R3, R65, RZ ;  /* 0x0000004103347227 */ /* 0x000fc800078e00ff */
[--C-:B------:R-:W-:Y:S02]  /*2660*/  @!P6 IMAD.IADD R55, R55, 0x1, -R2.reuse ;  /* 0x000000013737e824 */ /* 0x100fe400078e0a02 */
[----:B------:R-:W-:Y:S02]  /*2670*/  @!P2 IMAD.IADD R57, R57, 0x1, -R2 ;  /* 0x000000013939a824 */ /* 0x000fe400078e0a02 */
[----:B------:R-:W-:Y:S01]  /*2680*/  IMAD.MOV R48, RZ, RZ, -R48 ;  /* 0x000000ffff307224 */ /* 0x000fe200078e0a30 */
[C---:B------:R-:W-:Y:S01]  /*2690*/  ISETP.GT.U32.AND P6, PT, R2.reuse, R55, PT ;  /* 0x000000370200720c */ /* 0x040fe20003fc4070 */
[----:B------:R-:W-:Y:S01]  /*26a0*/  IMAD.MOV R50, RZ, RZ, -R50 ;  /* 0x000000ffff327224 */ /* 0x000fe200078e0a32 */
[C---:B------:R-:W-:Y:S01]  /*26b0*/  ISETP.GT.U32.AND P2, PT, R2.reuse, R57, PT ;  /* 0x000000390200720c */ /* 0x040fe20003f44070 */
[----:B------:R-:W-:Y:S02]  /*26c0*/  IMAD.MOV R52, RZ, RZ, -R52 ;  /* 0x000000ffff347224 */ /* 0x000fe400078e0a34 */
[----:B------:R-:W-:Y:S01]  /*26d0*/  @!P4 IMAD.IADD R53, R53, 0x1, -R2 ;  /* 0x000000013535c824 */ /* 0x000fe200078e0a02 */
[----:B------:R-:W-:Y:S01]  /*26e0*/  ISETP.GE.AND P4, PT, R61, RZ, PT ;  /* 0x000000ff3d00720c */ /* 0x000fe20003f86270 */
[----:B------:R-:W-:-:S02]  /*26f0*/  IMAD R51, R2, R48, R59 ;  /* 0x0000003002337224 */ /* 0x000fc400078e023b */
[C---:B------:R-:W-:Y:S02]  /*2700*/  IMAD R59, R2.reuse, R50, R63 ;  /* 0x00000032023b7224 */ /* 0x040fe400078e023f */
[C---:B------:R-:W-:Y:S01]  /*2710*/  IMAD R61, R2.reuse, R52, R65 ;  /* 0x00000034023d7224 */ /* 0x040fe200078e0241 */
[----:B------:R-:W-:Y:S01]  /*2720*/  IABS R65, R73 ;  /* 0x0000004900417213 */ /* 0x000fe20000000000 */
[----:B------:R-:W-:Y:S01]  /*2730*/  @!P1 IMAD.MOV R53, RZ, RZ, -R53 ;  /* 0x000000ffff359224 */ /* 0x000fe200078e0a35 */
[C---:B------:R-:W-:Y:S01]  /*2740*/  ISETP.GT.U32.AND P1, PT, R2.reuse, R51, PT ;  /* 0x000000330200720c */ /* 0x040fe20003f24070 */
[--C-:B------:R-:W-:Y:S01]  /*2750*/  @!P6 IMAD.IADD R55, R55, 0x1, -R2.reuse ;  /* 0x000000013737e824 */ /* 0x100fe200078e0a02 */
[C---:B------:R-:W-:Y:S01]  /*2760*/  ISETP.GT.U32.AND P6, PT, R2.reuse, R59, PT ;  /* 0x0000003b0200720c */ /* 0x040fe20003fc4070 */
[----:B------:R-:W-:Y:S01]  /*2770*/  @!P2 IMAD.IADD R57, R57, 0x1, -R2 ;  /* 0x000000013939a824 */ /* 0x000fe200078e0a02 */
[----:B------:R-:W-:Y:S01]  /*2780*/  ISETP.GT.U32.AND P2, PT, R2, R61, PT ;  /* 0x0000003d0200720c */ /* 0x000fe20003f44070 */
[----:B------:R-:W-:-:S04]  /*2790*/  IMAD.HI.U32 R48, R3, R65, RZ ;  /* 0x0000004103307227 */ /* 0x000fc800078e00ff */
[----:B------:R-:W-:-:S04]  /*27a0*/  IMAD.HI.U32 R54, R3, R67, RZ ;  /* 0x0000004303367227 */ /* 0x000fc800078e00ff */
[----:B------:R-:W-:Y:S02]  /*27b0*/  IMAD.MOV R48, RZ, RZ, -R48 ;  /* 0x000000ffff307224 */ /* 0x000fe400078e0a30 */
[----:B------:R-:W-:Y:S02]  /*27c0*/  IMAD.MOV R54, RZ, RZ, -R54 ;  /* 0x000000ffff367224 */ /* 0x000fe400078e0a36 */
[C---:B------:R-:W-:Y:S02]  /*27d0*/  IMAD R65, R2.reuse, R48, R65 ;  /* 0x0000003002417224 */ /* 0x040fe400078e0241 */
[C---:B------:R-:W-:Y:S01]  /*27e0*/  IMAD R63, R2.reuse, R54, R67 ;  /* 0x00000036023f7224 */ /* 0x040fe200078e0243 */
[----:B------:R-:W-:Y:S01]  /*27f0*/  IABS R67, R81 ;  /* 0x0000005100437213 */ /* 0x000fe20000000000 */
[--C-:B------:R-:W-:Y:S02]  /*2800*/  @!P1 IMAD.IADD R51, R51, 0x1, -R2.reuse ;  /* 0x0000000133339824 */ /* 0x100fe400078e0a02 */
[--C-:B------:R-:W-:Y:S01]  /*2810*/  @!P6 IMAD.IADD R59, R59, 0x1, -R2.reuse ;  /* 0x000000013b3be824 */ /* 0x100fe200078e0a02 */
[C---:B------:R-:W-:Y:S01]  /*2820*/  ISETP.GT.U32.AND P6, PT, R2.reuse, R65, PT ;  /* 0x000000410200720c */ /* 0x040fe20003fc4070 */
[----:B------:R-:W-:Y:S01]  /*2830*/  @!P2 IMAD.IADD R61, R61, 0x1, -R2 ;  /* 0x000000013d3da824 */ /* 0x000fe200078e0a02 */
[C---:B------:R-:W-:Y:S01]  /*2840*/  ISETP.GT.U32.AND P2, PT, R2.reuse, R51, PT ;  /* 0x000000330200720c */ /* 0x040fe20003f44070 */
[----:B------:R-:W-:Y:S01]  /*2850*/  IMAD.HI.U32 R50, R3, R67, RZ ;  /* 0x0000004303327227 */ /* 0x000fe200078e00ff */
[----:B------:R-:W-:-:S03]  /*2860*/  ISETP.GT.U32.AND P1, PT, R2, R63, PT ;  /* 0x0000003f0200720c */ /* 0x000fc60003f24070 */
[----:B------:R-:W-:Y:S02]  /*2870*/  IMAD.MOV R50, RZ, RZ, -R50 ;  /* 0x000000ffff327224 */ /* 0x000fe400078e0a32 */
[----:B------:R-:W-:-:S04]  /*2880*/  IMAD.HI.U32 R52, R3, R69, RZ ;  /* 0x0000004503347227 */ /* 0x000fc800078e00ff */
[C---:B------:R-:W-:Y:S02]  /*2890*/  IMAD R67, R2.reuse, R50, R67 ;  /* 0x0000003202437224 */ /* 0x040fe400078e0243 */
[--C-:B------:R-:W-:Y:S02]  /*28a0*/  @!P6 IMAD.IADD R65, R65, 0x1, -R2.reuse ;  /* 0x000000014141e824 */ /* 0x100fe400078e0a02 */
[----:B------:R-:W-:Y:S01]  /*28b0*/  @!P2 IMAD.IADD R51, R51, 0x1, -R2 ;  /* 0x000000013333a824 */ /* 0x000fe200078e0a02 */
[----:B------:R-:W-:Y:S01]  /*28c0*/  ISETP.GT.U32.AND P2, PT, R2, R67, PT ;  /* 0x000000430200720c */ /* 0x000fe20003f44070 */
[----:B------:R-:W-:-:S04]  /*28d0*/  IMAD.HI.U32 R54, R3, R71, RZ ;  /* 0x0000004703367227 */ /* 0x000fc800078e00ff */
[----:B------:R-:W-:Y:S01]  /*28e0*/  @!P0 IMAD.MOV R57, RZ, RZ, -R57 ;  /* 0x000000ffff398224 */ /* 0x000fe200078e0a39 */
[C---:B------:R-:W-:Y:S01]  /*28f0*/  ISETP.GT.U32.AND P0, PT, R2.reuse, R65, PT ;  /* 0x000000410200720c */ /* 0x040fe20003f04070 */
[----:B------:R-:W-:Y:S01]  /*2900*/  @!P1 IMAD.IADD R63, R63, 0x1, -R2 ;  /* 0x000000013f3f9824 */ /* 0x000fe200078e0a02 */
[C---:B------:R-:W-:Y:S01]  /*2910*/  ISETP.GT.U32.AND P1, PT, R2.reuse, R59, PT ;  /* 0x0000003b0200720c */ /* 0x040fe20003f24070 */
[----:B------:R-:W-:Y:S02]  /*2920*/  IMAD.MOV R52, RZ, RZ, -R52 ;  /* 0x000000ffff347224 */ /* 0x000fe400078e0a34 */
[----:B------:R-:W-:Y:S01]  /*2930*/  IMAD.MOV R54, RZ, RZ, -R54 ;  /* 0x000000ffff367224 */ /* 0x000fe200078e0a36 */
[C---:B------:R-:W-:Y:S01]  /*2940*/  ISETP.GT.U32.AND P6, PT, R2.reuse, R63, PT ;  /* 0x0000003f0200720c */ /* 0x040fe20003fc4070 */
[C---:B------:R-:W-:Y:S01]  /*2950*/  IMAD R69, R2.reuse, R52, R69 ;  /* 0x0000003402457224 */ /* 0x040fe200078e0245 */
[----:B------:R-:W-:Y:S01]  /*2960*/  IABS R52, R79 ;  /* 0x0000004f00347213 */ /* 0x000fe20000000000 */
[----:B------:R-:W-:Y:S01]  /*2970*/  IMAD R71, R2, R54, R71 ;  /* 0x0000003602477224 */ /* 0x000fe200078e0247 */
[----:B------:R-:W-:Y:S01]  /*2980*/  IABS R54, R80 ;  /* 0x0000005000367213 */ /* 0x000fe20000000000 */
[----:B------:R-:W-:Y:S01]  /*2990*/  @!P2 IMAD.IADD R67, R67, 0x1, -R2 ;  /* 0x000000014343a824 */ /* 0x000fe200078e0a02 */
[----:B------:R-:W-:Y:S01]  /*29a0*/  ISETP.GE.AND P2, PT, R73, RZ, PT ;  /* 0x000000ff4900720c */ /* 0x000fe20003f46270 */
[----:B------:R-:W-:-:S02]  /*29b0*/  IMAD.HI.U32 R48, R3, R52, RZ ;  /* 0x0000003403307227 */ /* 0x000fc400078e00ff */
[----:B------:R-:W-:Y:S02]  /*29c0*/  @!P1 IADD3 R59, R59, -R2, RZ ;  /* 0x800000023b3b9210 */ /* 0x000fe40007ffe0ff */
[----:B------:R-:W-:Y:S01]  /*29d0*/  IMAD.HI.U32 R50, R3, R54, RZ ;  /* 0x0000003603327227 */ /* 0x000fe200078e00ff */
[----:B------:R-:W-:-:S03]  /*29e0*/  ISETP.GT.U32.AND P1, PT, R2, R69, PT ;  /* 0x000000450200720c */ /* 0x000fc60003f24070 */
[----:B------:R-:W-:Y:S01]  /*29f0*/  @!P0 IMAD.IADD R65, R65, 0x1, -R2 ;  /* 0x0000000141418824 */ /* 0x000fe200078e0a02 */
[----:B------:R-:W-:Y:S01]  /*2a00*/  ISETP.GE.AND P0, PT, R75, RZ, PT ;  /* 0x000000ff4b00720c */ /* 0x000fe20003f06270 */
[----:B------:R-:W-:Y:S02]  /*2a10*/  IMAD.MOV R75, RZ, RZ, -R48 ;  /* 0x000000ffff4b7224 */ /* 0x000fe400078e0a30 */
[----:B------:R-:W-:Y:S01]  /*2a20*/  IMAD.MOV R83, RZ, RZ, -R50 ;  /* 0x000000ffff537224 */ /* 0x000fe200078e0a32 */
[----:B------:R-:W-:Y:S01]  /*2a30*/  IABS R50, R76 ;  /* 0x0000004c00327213 */ /* 0x000fe20000000000 */
[C---:B------:R-:W-:Y:S02]  /*2a40*/  IMAD R73, R2.reuse, R75, R52 ;  /* 0x0000004b02497224 */ /* 0x040fe400078e0234 */
[----:B------:R-:W-:Y:S01]  /*2a50*/  IMAD R75, R2, R83, R54 ;  /* 0x00000053024b7224 */ /* 0x000fe200078e0236 */
[----:B------:R-:W-:Y:S01]  /*2a60*/  IABS R83, R74 ;  /* 0x0000004a00537213 */ /* 0x000fe20000000000 */
[----:B------:R-:W-:-:S02]  /*2a70*/  @!P2 IMAD.MOV R65, RZ, RZ, -R65 ;  /* 0x000000ffff41a224 */ /* 0x000fc400078e0a41 */
[----:B------:R-:W-:Y:S01]  /*2a80*/  @!P3 IMAD.MOV R55, RZ, RZ, -R55 ;  /* 0x000000ffff37b224 */ /* 0x000fe200078e0a37 */
[C---:B------:R-:W-:Y:S01]  /*2a90*/  ISETP.GT.U32.AND P2, PT, R2.reuse, R75, PT ;  /* 0x0000004b0200720c */ /* 0x040fe20003f44070 */
[--C-:B------:R-:W-:Y:S01]  /*2aa0*/  @!P1 IMAD.IADD R69, R69, 0x1, -R2.reuse ;  /* 0x0000000145459824 */ /* 0x100fe200078e0a02 */
[C---:B------:R-:W-:Y:S01]  /*2ab0*/  ISETP.GT.U32.AND P3, PT, R2.reuse, R61, PT ;  /* 0x0000003d0200720c */ /* 0x040fe20003f64070 */
[----:B------:R-:W-:Y:S01]  /*2ac0*/  @!P5 IMAD.MOV R51, RZ, RZ, -R51 ;  /* 0x000000ffff33d224 */ /* 0x000fe200078e0a33 */
[C---:B------:R-:W-:Y:S01]  /*2ad0*/  ISETP.GT.U32.AND P5, PT, R2.reuse, R67, PT ;  /* 0x000000430200720c */ /* 0x040fe20003fa4070 */
[----:B------:R-:W-:Y:S01]  /*2ae0*/  @!P6 IMAD.IADD R63, R63, 0x1, -R2 ;  /* 0x000000013f3fe824 */ /* 0x000fe200078e0a02 */
[C---:B------:R-:W-:Y:S01]  /*2af0*/  ISETP.GT.U32.AND P6, PT, R2.reuse, R71, PT ;  /* 0x000000470200720c */ /* 0x040fe20003fc4070 */
[----:B------:R-:W-:Y:S01]  /*2b00*/  @!P4 IMAD.MOV R59, RZ, RZ, -R59 ;  /* 0x000000ffff3bc224 */ /* 0x000fe200078e0a3b */
[----:B------:R-:W-:Y:S01]  /*2b10*/  ISETP.GT.U32.AND P4, PT, R2, R69, PT ;  /* 0x000000450200720c */ /* 0x000fe20003f84070 */
[----:B------:R-:W-:Y:S01]  /*2b20*/  @!P0 IMAD.MOV R63, RZ, RZ, -R63 ;  /* 0x000000ffff3f8224 */ /* 0x000fe200078e0a3f */
[----:B------:R-:W-:Y:S01]  /*2b30*/  ISETP.GE.AND P0, PT, R78, RZ, PT ;  /* 0x000000ff4e00720c */ /* 0x000fe20003f06270 */
[----:B------:R-:W-:Y:S01]  /*2b40*/  IMAD.HI.U32 R48, R3, R50, RZ ;  /* 0x0000003203307227 */ /* 0x000fe200078e00ff */
[----:B------:R-:W-:-:S02]  /*2b50*/  ISETP.GE.AND P1, PT, R81, RZ, PT ;  /* 0x000000ff5100720c */ /* 0x000fc40003f26270 */
[----:B------:R-:W-:Y:S01]  /*2b60*/  IABS R81, R72 ;  /* 0x0000004800517213 */ /* 0x000fe20000000000 */
[--C-:B------:R-:W-:Y:S02]  /*2b70*/  @!P2 IMAD.IADD R75, R75, 0x1, -R2.reuse ;  /* 0x000000014b4ba824 */ /* 0x100fe400078e0a02 */
[--C-:B------:R-:W-:Y:S01]  /*2b80*/  @!P3 IMAD.IADD R61, R61, 0x1, -R2.reuse ;  /* 0x000000013d3db824 */ /* 0x100fe200078e0a02 */
[----:B------:R-:W-:Y:S01]  /*2b90*/  ISETP.GE.AND P3, PT, R82, RZ, PT ;  /* 0x000000ff5200720c */ /* 0x000fe20003f66270 */
[--C-:B------:R-:W-:Y:S01]  /*2ba0*/  @!P5 IMAD.IADD R67, R67, 0x1, -R2.reuse ;  /* 0x000000014343d824 */ /* 0x100fe200078e0a02 */
[----:B------:R-:W-:Y:S01]  /*2bb0*/  ISETP.GT.U32.AND P2, PT, R2, R75, PT ;  /* 0x0000004b0200720c */ /* 0x000fe20003f44070 */
[--C-:B------:R-:W-:Y:S01]  /*2bc0*/  @!P4 IMAD.IADD R69, R69, 0x1, -R2.reuse ;  /* 0x000000014545c824 */ /* 0x100fe200078e0a02 */
[----:B------:R-:W-:Y:S01]  /*2bd0*/  ISETP.GE.AND P5, PT, R77, RZ, PT ;  /* 0x000000ff4d00720c */ /* 0x000fe20003fa6270 */
[----:B------:R-:W-:Y:S01]  /*2be0*/  @!P6 IMAD.IADD R71, R71, 0x1, -R2 ;  /* 0x000000014747e824 */ /* 0x000fe200078e0a02 */
[----:B------:R-:W-:Y:S01]  /*2bf0*/  IADD3 R77, -R48, RZ, RZ ;  /* 0x000000ff304d7210 */ /* 0x000fe20007ffe1ff */
[----:B------:R-:W-:Y:S01]  /*2c00*/  @!P0 IMAD.MOV R69, RZ, RZ, -R69 ;  /* 0x000000ffff458224 */ /* 0x000fe200078e0a45 */
[----:B------:R-:W-:Y:S01]  /*2c10*/  ISETP.GE.AND P0, PT, R11, RZ, PT ;  /* 0x000000ff0b00720c */ /* 0x000fe20003f06270 */
[----:B------:R-:W-:Y:S01]  /*2c20*/  @!P1 IMAD.MOV R67, RZ, RZ, -R67 ;  /* 0x000000ffff439224 */ /* 0x000fe200078e0a43 */
[----:B------:R-:W-:Y:S01]  /*2c30*/  IABS R48, R11 ;  /* 0x0000000b00307213 */ /* 0x000fe20000000000 */
[C---:B------:R-:W-:Y:S01]  /*2c40*/  IMAD R11, R2.reuse, R77, R50 ;  /* 0x0000004d020b7224 */ /* 0x040fe200078e0232 */
[C---:B------:R-:W-:Y:S01]  /*2c50*/  ISETP.GT.U32.AND P6, PT, R2.reuse, R71, PT ;  /* 0x000000470200720c */ /* 0x040fe20003fc4070 */
[----:B------:R-:W-:Y:S01]  /*2c60*/  @!P3 IMAD.MOV R61, RZ, RZ, -R61 ;  /* 0x000000ffff3db224 */ /* 0x000fe200078e0a3d */
[C---:B------:R-:W-:Y:S01]  /*2c70*/  ISETP.GT.U32.AND P3, PT, R2.reuse, R73, PT ;  /* 0x000000490200720c */ /* 0x040fe20003f64070 */
[----:B------:R-:W-:Y:S01]  /*2c80*/  @!P2 IMAD.IADD R75, R75, 0x1, -R2 ;  /* 0x000000014b4ba824 */ /* 0x000fe200078e0a02 */
[----:B------:R-:W-:Y:S01]  /*2c90*/  ISETP.GT.U32.AND P2, PT, R2, R11, PT ;  /* 0x0000000b0200720c */ /* 0x000fe20003f44070 */
[----:B------:R-:W-:Y:S01]  /*2ca0*/  IMAD.HI.U32 R50, R3, R81, RZ ;  /* 0x0000005103327227 */ /* 0x000fe200078e00ff */
[----:B------:R-:W-:-:S02]  /*2cb0*/  IABS R77, R9 ;  /* 0x00000009004d7213 */ /* 0x000fc40000000000 */
[----:B------:R-:W-:Y:S01]  /*2cc0*/  ISETP.GE.AND P4, PT, R79, RZ, PT ;  /* 0x000000ff4f00720c */ /* 0x000fe20003f86270 */
[----:B------:R-:W-:Y:S01]  /*2cd0*/  IMAD.MOV R50, RZ, RZ, -R50 ;  /* 0x000000ffff327224 */ /* 0x000fe200078e0a32 */
[----:B------:R-:W-:Y:S01]  /*2ce0*/  IABS R79, R10 ;  /* 0x0000000a004f7213 */ /* 0x000fe20000000000 */
[----:B------:R-:W-:-:S04]  /*2cf0*/  IMAD.HI.U32 R52, R3, R83, RZ ;  /* 0x0000005303347227 */ /* 0x000fc800078e00ff */
[--C-:B------:R-:W-:Y:S01]  /*2d00*/  @!P6 IMAD.IADD R71, R71, 0x1, -R2.reuse ;  /* 0x000000014747e824 */ /* 0x100fe200078e0a02 */
[----:B------:R-:W-:Y:S01]  /*2d10*/  ISETP.GE.AND P6, PT, R80, RZ, PT ;  /* 0x000000ff5000720c */ /* 0x000fe20003fc6270 */
[--C-:B------:R-:W-:Y:S01]  /*2d20*/  @!P3 IMAD.IADD R73, R73, 0x1, -R2.reuse ;  /* 0x000000014949b824 */ /* 0x100fe200078e0a02 */
[----:B------:R-:W-:Y:S01]  /*2d30*/  ISETP.GE.AND P3, PT, R76, RZ, PT ;  /* 0x000000ff4c00720c */ /* 0x000fe20003f66270 */
[----:B------:R-:W-:Y:S02]  /*2d40*/  @!P2 IMAD.IADD R11, R11, 0x1, -R2 ;  /* 0x000000010b0ba824 */ /* 0x000fe400078e0a02 */
[----:B------:R-:W-:Y:S01]  /*2d50*/  @!P5 IMAD.MOV R71, RZ, RZ, -R71 ;  /* 0x000000ffff47d224 */ /* 0x000fe200078e0a47 */
[C---:B------:R-:W-:Y:S01]  /*2d60*/  ISETP.GT.U32.AND P1, PT, R2.reuse, R73, PT ;  /* 0x000000490200720c */ /* 0x040fe20003f24070 */
[C---:B------:R-:W-:Y:S01]  /*2d70*/  IMAD R81, R2.reuse, R50, R81 ;  /* 0x0000003202517224 */ /* 0x040fe200078e0251 */
[----:B------:R-:W-:Y:S01]  /*2d80*/  ISETP.GE.AND P5, PT, R9, RZ, PT ;  /* 0x000000ff0900720c */ /* 0x000fe20003fa6270 */
[----:B------:R-:W-:Y:S01]  /*2d90*/  IMAD.HI.U32 R9, R3, R48, RZ ;  /* 0x0000003003097227 */ /* 0x000fe200078e00ff */
[----:B------:R-:W-:-:S03]  /*2da0*/  ISETP.GT.U32.AND P2, PT, R2, R11, PT ;  /* 0x0000000b0200720c */ /* 0x000fc60003f44070 */
[----:B------:R-:W-:Y:S02]  /*2db0*/  IMAD.MOV R9, RZ, RZ, -R9 ;  /* 0x000000ffff097224 */ /* 0x000fe400078e0a09 */
[----:B------:R-:W-:Y:S02]  /*2dc0*/  @!P6 IMAD.MOV R75, RZ, RZ, -R75 ;  /* 0x000000ffff4be224 */ /* 0x000fe400078e0a4b */
[----:B------:R-:W-:Y:S02]  /*2dd0*/  IMAD R9, R2, R9, R48 ;  /* 0x0000000902097224 */ /* 0x000fe400078e0230 */
[----:B------:R-:W-:Y:S01]  /*2de0*/  @!P1 IMAD.IADD R73, R73, 0x1, -R2 ;  /* 0x0000000149499824 */ /* 0x000fe200078e0a02 */
[----:B------:R-:W-:Y:S01]  /*2df0*/  ISETP.GE.AND P1, PT, R10, RZ, PT ;  /* 0x000000ff0a00720c */ /* 0x000fe20003f26270 */
[----:B------:R-:W-:-:S04]  /*2e00*/  IMAD.HI.U32 R10, R3, R77, RZ ;  /* 0x0000004d030a7227 */ /* 0x000fc800078e00ff */
[----:B------:R-:W-:Y:S01]  /*2e10*/  @!P2 IMAD.IADD R11, R11, 0x1, -R2 ;  /* 0x000000010b0ba824 */ /* 0x000fe200078e0a02 */
[----:B------:R-:W-:Y:S01]  /*2e20*/  ISETP.GT.U32.AND P2, PT, R2, R9, PT ;  /* 0x000000090200720c */ /* 0x000fe20003f44070 */
[----:B------:R-:W-:Y:S02]  /*2e30*/  IMAD.MOV R10, RZ, RZ, -R10 ;  /* 0x000000ffff0a7224 */ /* 0x000fe400078e0a0a */
[----:B------:R-:W-:-:S04]  /*2e40*/  IMAD.HI.U32 R48, R3, R79, RZ ;  /* 0x0000004f03307227 */ /* 0x000fc800078e00ff */
[----:B------:R-:W-:Y:S02]  /*2e50*/  IMAD R77, R2, R10, R77 ;  /* 0x0000000a024d7224 */ /* 0x000fe400078e024d */
[----:B------:R-:W-:Y:S02]  /*2e60*/  IMAD.MOV R48, RZ, RZ, -R48 ;  /* 0x000000ffff307224 */ /* 0x000fe400078e0a30 */
[----:B------:R-:W-:-:S04]  /*2e70*/  IMAD.HI.U32 R10, R3, R85, RZ ;  /* 0x00000055030a7227 */ /* 0x000fc800078e00ff */
[----:B------:R-:W-:Y:S01]  /*2e80*/  @!P2 IMAD.IADD R9, R9, 0x1, -R2 ;  /* 0x000000010909a824 */ /* 0x000fe200078e0a02 */
[C---:B------:R-:W-:Y:S01]  /*2e90*/  ISETP.GT.U32.AND P2, PT, R2.reuse, R77, PT ;  /* 0x0000004d0200720c */ /* 0x040fe20003f44070 */
[C---:B------:R-:W-:Y:S02]  /*2ea0*/  IMAD R79, R2.reuse, R48, R79 ;  /* 0x00000030024f7224 */ /* 0x040fe400078e024f */
[----:B------:R-:W-:Y:S01]  /*2eb0*/  @!P4 IMAD.MOV R73, RZ, RZ, -R73 ;  /* 0x000000ffff49c224 */ /* 0x000fe200078e0a49 */
[C---:B------:R-:W-:Y:S01]  /*2ec0*/  ISETP.GT.U32.AND P4, PT, R2.reuse, R9, PT ;  /* 0x000000090200720c */ /* 0x040fe20003f84070 */
[----:B------:R-:W-:Y:S01]  /*2ed0*/  IMAD.MOV R50, RZ, RZ, -R10 ;  /* 0x000000ffff327224 */ /* 0x000fe200078e0a0a */
[----:B------:R-:W-:Y:S01]  /*2ee0*/  ISETP.GT.U32.AND P6, PT, R2, R79, PT ;  /* 0x0000004f0200720c */ /* 0x000fe20003fc4070 */
[----:B------:R-:W-:-:S04]  /*2ef0*/  IMAD.HI.U32 R10, R3, R87, RZ ;  /* 0x00000057030a7227 */ /* 0x000fc800078e00ff */
[----:B------:R-:W-:Y:S02]  /*2f00*/  IMAD.MOV R52, RZ, RZ, -R52 ;  /* 0x000000ffff347224 */ /* 0x000fe400078e0a34 */
[----:B------:R-:W-:Y:S02]  /*2f10*/  @!P2 IMAD.IADD R77, R77, 0x1, -R2 ;  /* 0x000000014d4da824 */ /* 0x000fe400078e0a02 */
[C---:B------:R-:W-:Y:S02]  /*2f20*/  IMAD R85, R2.reuse, R50, R85 ;  /* 0x0000003202557224 */ /* 0x040fe400078e0255 */
[----:B------:R-:W-:Y:S01]  /*2f30*/  IMAD.MOV R10, RZ, RZ, -R10 ;  /* 0x000000ffff0a7224 */ /* 0x000fe200078e0a0a */
[C---:B------:R-:W-:Y:S01]  /*2f40*/  ISETP.GT.U32.AND P2, PT, R2.reuse, R77, PT ;  /* 0x0000004d0200720c */ /* 0x040fe20003f44070 */
[----:B------:R-:W-:Y:S02]  /*2f50*/  IMAD R83, R2, R52, R83 ;  /* 0x0000003402537224 */ /* 0x000fe400078e0253 */
[----:B------:R-:W-:-:S04]  /*2f60*/  IMAD.HI.U32 R48, R3, R89, RZ ;  /* 0x0000005903307227 */ /* 0x000fc800078e00ff */
[C---:B------:R-:W-:Y:S02]  /*2f70*/  IMAD R87, R2.reuse, R10, R87 ;  /* 0x0000000a02577224 */ /* 0x040fe400078e0257 */
[----:B------:R-:W-:Y:S02]  /*2f80*/  IMAD.MOV R48, RZ, RZ, -R48 ;  /* 0x000000ffff307224 */ /* 0x000fe400078e0a30 */
[----:B------:R-:W-:Y:S01]  /*2f90*/  @!P3 IMAD.MOV R11, RZ, RZ, -R11 ;  /* 0x000000ffff0bb224 */ /* 0x000fe200078e0a0b */
[C---:B------:R-:W-:Y:S01]  /*2fa0*/  ISETP.GT.U32.AND P3, PT, R2.reuse, R81, PT ;  /* 0x000000510200720c */ /* 0x040fe20003f64070 */
[--C-:B------:R-:W-:Y:S01]  /*2fb0*/  @!P2 IMAD.IADD R77, R77, 0x1, -R2.reuse ;  /* 0x000000014d4da824 */ /* 0x100fe200078e0a02 */
[C---:B------:R-:W-:Y:S01]  /*2fc0*/  ISETP.GT.U32.AND P2, PT, R2.reuse, R85, PT ;  /* 0x000000550200720c */ /* 0x040fe20003f44070 */
[--C-:B------:R-:W-:Y:S01]  /*2fd0*/  @!P4 IMAD.IADD R9, R9, 0x1, -R2.reuse ;  /* 0x000000010909c824 */ /* 0x100fe200078e0a02 */
[C---:B------:R-:W-:Y:S01]  /*2fe0*/  ISETP.GT.U32.AND P4, PT, R2.reuse, R83, PT ;  /* 0x000000530200720c */ /* 0x040fe20003f84070 */
[----:B------:R-:W-:Y:S01]  /*2ff0*/  @!P6 IMAD.IADD R79, R79, 0x1, -R2 ;  /* 0x000000014f4fe824 */ /* 0x000fe200078e0a02 */
[C---:B------:R-:W-:Y:S01]  /*3000*/  ISETP.GT.U32.AND P6, PT, R2.reuse, R87, PT ;  /* 0x000000570200720c */ /* 0x040fe20003fc4070 */
[----:B------:R-:W-:-:S02]  /*3010*/  IMAD R89, R2, R48, R89 ;  /* 0x0000003002597224 */ /* 0x000fc400078e0259 */
[----:B------:R-:W-:-:S04]  /*3020*/  IMAD.HI.U32 R48, R3, R97, RZ ;  /* 0x0000006103307227 */ /* 0x000fc800078e00ff */
[----:B------:R-:W-:Y:S02]  /*3030*/  IMAD.MOV R48, RZ, RZ, -R48 ;  /* 0x000000ffff307224 */ /* 0x000fe400078e0a30 */
[----:B------:R-:W-:Y:S02]  /*3040*/  @!P2 IMAD.IADD R85, R85, 0x1, -R2 ;  /* 0x000000015555a824 */ /* 0x000fe400078e0a02 */
[----:B------:R-:W-:-:S04]  /*3050*/  IMAD.HI.U32 R50, R3, R91, RZ ;  /* 0x0000005b03327227 */ /* 0x000fc800078e00ff */
[----:B------:R-:W-:Y:S02]  /*3060*/  IMAD R97, R2, R48, R97 ;  /* 0x0000003002617224 */ /* 0x000fe400078e0261 */
[----:B------:R-:W-:-:S04]  /*3070*/  IMAD.HI.U32 R52, R3, R93, RZ ;  /* 0x0000005d03347227 */ /* 0x000fc800078e00ff */
[--C-:B------:R-:W-:Y:S01]  /*3080*/  @!P3 IMAD.IADD R81, R81, 0x1, -R2.reuse ;  /* 0x000000015151b824 */ /* 0x100fe200078e0a02 */
[C---:B------:R-:W-:Y:S01]  /*3090*/  ISETP.GT.U32.AND P3, PT, R2.reuse, R89, PT ;  /* 0x000000590200720c */ /* 0x040fe20003f64070 */
[----:B------:R-:W-:Y:S02]  /*30a0*/  IMAD.MOV.U32 R48, RZ, RZ, R9 ;  /* 0x000000ffff307224 */ /* 0x000fe400078e0009 */
[--C-:B------:R-:W-:Y:S01]  /*30b0*/  @!P4 IMAD.IADD R83, R83, 0x1, -R2.reuse ;  /* 0x000000015353c824 */ /* 0x100fe200078e0a02 */
[C---:B------:R-:W-:Y:S01]  /*30c0*/  ISETP.GT.U32.AND P2, PT, R2.reuse, R81, PT ;  /* 0x000000510200720c */ /* 0x040fe20003f44070 */
[----:B------:R-:W-:Y:S01]  /*30d0*/  @!P6 IMAD.IADD R87, R87, 0x1, -R2 ;  /* 0x000000015757e824 */ /* 0x000fe200078e0a02 */
[C---:B------:R-:W-:Y:S01]  /*30e0*/  ISETP.GT.U32.AND P6, PT, R2.reuse, R85, PT ;  /* 0x000000550200720c */ /* 0x040fe20003fc4070 */
[----:B------:R-:W-:Y:S01]  /*30f0*/  IMAD.HI.U32 R10, R3, R95, RZ ;  /* 0x0000005f030a7227 */ /* 0x000fe200078e00ff */
[----:B------:R-:W-:-:S03]  /*3100*/  ISETP.GT.U32.AND P4, PT, R2, R79, PT ;  /* 0x0000004f0200720c */ /* 0x000fc60003f84070 */
[----:B------:R-:W-:Y:S01]  /*3110*/  IMAD.MOV R50, RZ, RZ, -R50 ;  /* 0x000000ffff327224 */ /* 0x000fe200078e0a32 */
[----:B------:R-:W-:Y:S01]  /*3120*/  IADD3 R10, -R10, RZ, RZ ;  /* 0x000000ff0a0a7210 */ /* 0x000fe20007ffe1ff */
[----:B------:R-:W-:Y:S02]  /*3130*/  IMAD.MOV R52, RZ, RZ, -R52 ;  /* 0x000000ffff347224 */ /* 0x000fe400078e0a34 */
[----:B------:R-:W-:Y:S01]  /*3140*/  @!P0 IMAD.MOV R48, RZ, RZ, -R48 ;  /* 0x000000ffff308224 */ /* 0x000fe200078e0a30 */
[C---:B------:R-:W-:Y:S01]  /*3150*/  ISETP.GT.U32.AND P0, PT, R2.reuse, R83, PT ;  /* 0x000000530200720c */ /* 0x040fe20003f04070 */
[C---:B------:R-:W-:Y:S01]  /*3160*/  IMAD R91, R2.reuse, R50, R91 ;  /* 0x00000032025b7224 */ /* 0x040fe200078e025b */
[----:B------:R-:W-:Y:S01]  /*3170*/  IABS R50, R56 ;  /* 0x0000003800327213 */ /* 0x000fe20000000000 */
[C---:B------:R-:W-:Y:S01]  /*3180*/  IMAD R93, R2.reuse, R52, R93 ;  /* 0x00000034025d7224 */ /* 0x040fe200078e025d */
[----:B------:R-:W-:Y:S01]  /*3190*/  IABS R52, R20 ;  /* 0x0000001400347213 */ /* 0x000fe20000000000 */
[----:B------:R-:W-:-:S02]  /*31a0*/  IMAD R95, R2, R10, R95 ;  /* 0x0000000a025f7224 */ /* 0x000fc400078e025f */
[----:B------:R-:W-:-:S04]  /*31b0*/  IMAD.HI.U32 R10, R3, R50, RZ ;  /* 0x00000032030a7227 */ /* 0x000fc800078e00ff */
[----:B------:R-:W-:Y:S01]  /*31c0*/  @!P3 IMAD.IADD R89, R89, 0x1, -R2 ;  /* 0x000000015959b824 */ /* 0x000fe200078e0a02 */
[----:B------:R-:W-:Y:S01]  /*31d0*/  ISETP.GT.U32.AND P3, PT, R2, R87, PT ;  /* 0x000000570200720c */ /* 0x000fe20003f64070 */
[----:B------:R-:W-:-:S04]  /*31e0*/  IMAD.HI.U32 R3, R3, R52, RZ ;  /* 0x0000003403037227 */ /* 0x000fc800078e00ff */
[--C-:B------:R-:W-:Y:S01]  /*31f0*/  @!P6 IMAD.IADD R85, R85, 0x1, -R2.reuse ;  /* 0x000000015555e824 */ /* 0x100fe200078e0a02 */
[C---:B------:R-:W-:Y:S01]  /*3200*/  ISETP.GT.U32.AND P6, PT, R2.reuse, R97, PT ;  /* 0x000000610200720c */ /* 0x040fe20003fc4070 */
[--C-:B------:R-:W-:Y:S01]  /*3210*/  @!P2 IMAD.IADD R81, R81, 0x1, -R2.reuse ;  /* 0x000000015151a824 */ /* 0x100fe200078e0a02 */
[C---:B------:R-:W-:Y:S01]  /*3220*/  ISETP.GT.U32.AND P2, PT, R2.reuse, R93, PT ;  /* 0x0000005d0200720c */ /* 0x040fe20003f44070 */
[----:B------:R-:W-:Y:S01]  /*3230*/  @!P0 IMAD.IADD R83, R83, 0x1, -R2 ;  /* 0x0000000153538824 */ /* 0x000fe200078e0a02 */
[C---:B------:R-:W-:Y:S01]  /*3240*/  ISETP.GT.U32.AND P0, PT, R2.reuse, R95, PT ;  /* 0x0000005f0200720c */ /* 0x040fe20003f04070 */
[----:B------:R-:W-:Y:S01]  /*3250*/  IMAD.MOV R99, RZ, RZ, -R10 ;  /* 0x000000ffff637224 */ /* 0x000fe200078e0a0a */
[----:B------:R-:W-:Y:S01]  /*3260*/  IADD3 R3, -R3, RZ, RZ ;  /* 0x000000ff03037210 */ /* 0x000fe20007ffe1ff */
[----:B------:R-:W-:Y:S01]  /*3270*/  @!P5 IMAD.MOV R77, RZ, RZ, -R77 ;  /* 0x000000ffff4dd224 */ /* 0x000fe200078e0a4d */
[C---:B------:R-:W-:Y:S01]  /*3280*/  ISETP.GT.U32.AND P5, PT, R2.reuse, R89, PT ;  /* 0x000000590200720c */ /* 0x040fe20003fa4070 */
[----:B------:R-:W-:Y:S01]  /*3290*/  @!P4 IMAD.IADD R79, R79, 0x1, -R2 ;  /* 0x000000014f4fc824 */ /* 0x000fe200078e0a02 */
[C---:B------:R-:W-:Y:S01]  /*32a0*/  ISETP.GT.U32.AND P4, PT, R2.reuse, R91, PT ;  /* 0x0000005b0200720c */ /* 0x040fe20003f84070 */
[C---:B------:R-:W-:Y:S01]  /*32b0*/  IMAD R9, R2.reuse, R99, R50 ;  /* 0x0000006302097224 */ /* 0x040fe200078e0232 */
[----:B------:R-:W-:Y:S01]  /*32c0*/  SHF.R.S32.HI R10, RZ, 0x1f, R21 ;  /* 0x0000001fff0a7819 */ /* 0x000fe20000011415 */
[C---:B------:R-:W-:Y:S01]  /*32d0*/  IMAD R99, R2.reuse, R3, R52 ;  /* 0x0000000302637224 */ /* 0x040fe200078e0234 */
[----:B------:R-:W-:Y:S01]  /*32e0*/  LOP3.LUT R3, RZ, R49, RZ, 0x33, !PT ;  /* 0x00000031ff037212 */ /* 0x000fe200078e33ff */
[--C-:B------:R-:W-:Y:S01]  /*32f0*/  @!P3 IMAD.IADD R87, R87, 0x1, -R2.reuse ;  /* 0x000000015757b824 */ /* 0x100fe200078e0a02 */
[C---:B------:R-:W-:Y:S01]  /*3300*/  ISETP.GT.U32.AND P3, PT, R2.reuse, R9, PT ;  /* 0x000000090200720c */ /* 0x040fe20003f64070 */
[--C-:B------:R-:W-:Y:S01]  /*3310*/  @!P6 IMAD.IADD R97, R97, 0x1, -R2.reuse ;  /* 0x000000016161e824 */ /* 0x100fe200078e0a02 */
[----:B------:R-:W-:Y:S01]  /*3320*/  ISETP.GT.U32.AND P6, PT, R2, R99, PT ;  /* 0x000000630200720c */ /* 0x000fe20003fc4070 */
[--C-:B------:R-:W-:Y:S01]  /*3330*/  @!P2 IMAD.IADD R93, R93, 0x1, -R2.reuse ;  /* 0x000000015d5da824 */ /* 0x100fe200078e0a02 */
[----:B------:R-:W-:Y:S01]  /*3340*/  ISETP.GE.AND P2, PT, R68, RZ, PT ;  /* 0x000000ff4400720c */ /* 0x000fe20003f46270 */
[--C-:B------:R-:W-:Y:S01]  /*3350*/  @!P0 IMAD.IADD R95, R95, 0x1, -R2.reuse ;  /* 0x000000015f5f8824 */ /* 0x100fe200078e0a02 */
[----:B------:R-:W-:Y:S01]  /*3360*/  ISETP.GE.AND P0, PT, R70, RZ, PT ;  /* 0x000000ff4600720c */ /* 0x000fe20003f06270 */
[--C-:B------:R-:W-:Y:S01]  /*3370*/  @!P5 IMAD.IADD R89, R89, 0x1, -R2.reuse ;  /* 0x000000015959d824 */ /* 0x100fe200078e0a02 */
[----:B------:R-:W-:Y:S01]  /*3380*/  ISETP.GE.AND P5, PT, R72, RZ, PT ;  /* 0x000000ff4800720c */ /* 0x000fe20003fa6270 */
[--C-:B------:R-:W-:Y:S01]  /*3390*/  @!P4 IMAD.IADD R91, R91, 0x1, -R2.reuse ;  /* 0x000000015b5bc824 */ /* 0x100fe200078e0a02 */
[----:B------:R-:W-:Y:S01]  /*33a0*/  ISETP.GE.AND P4, PT, R74, RZ, PT ;  /* 0x000000ff4a00720c */ /* 0x000fe20003f86270 */
[----:B------:R-:W-:Y:S01]  /*33b0*/  @!P1 IMAD.MOV R79, RZ, RZ, -R79 ;  /* 0x000000ffff4f9224 */ /* 0x000fe200078e0a4f */
[----:B------:R-:W-:Y:S01]  /*33c0*/  LEA.HI R21, R10, R21, RZ, 0x6 ;  /* 0x000000150a157211 */ /* 0x000fe200078f30ff */
[--C-:B------:R-:W-:Y:S01]  /*33d0*/  @!P3 IMAD.IADD R9, R9, 0x1, -R2.reuse ;  /* 0x000000010909b824 */ /* 0x100fe200078e0a02 */
[C---:B------:R-:W-:Y:S01]  /*33e0*/  ISETP.GT.U32.AND P1, PT, R2.reuse, R91, PT ;  /* 0x0000005b0200720c */ /* 0x040fe20003f24070 */
[----:B------:R-:W-:Y:S01]  /*33f0*/  @!P6 IMAD.IADD R99, R99, 0x1, -R2 ;  /* 0x000000016363e824 */ /* 0x000fe200078e0a02 */
[C---:B------:R-:W-:Y:S01]  /*3400*/  ISETP.GT.U32.AND P3, PT, R2.reuse, R93, PT ;  /* 0x0000005d0200720c */ /* 0x040fe20003f64070 */
[----:B------:R-:W-:Y:S01]  /*3410*/  @!P2 IMAD.MOV R85, RZ, RZ, -R85 ;  /* 0x000000ffff55a224 */ /* 0x000fe200078e0a55 */
[C---:B------:R-:W-:Y:S01]  /*3420*/  ISETP.GT.U32.AND P2, PT, R2.reuse, R9, PT ;  /* 0x000000090200720c */ /* 0x040fe20003f44070 */
[----:B------:R-:W-:Y:S01]  /*3430*/  @!P0 IMAD.MOV R87, RZ, RZ, -R87 ;  /* 0x000000ffff578224 */ /* 0x000fe200078e0a57 */
[C---:B------:R-:W-:Y:S01]  /*3440*/  ISETP.GT.U32.AND P0, PT, R2.reuse, R99, PT ;  /* 0x000000630200720c */ /* 0x040fe20003f04070 */
[----:B------:R-:W-:Y:S01]  /*3450*/  @!P5 IMAD.MOV R81, RZ, RZ, -R81 ;  /* 0x000000ffff51d224 */ /* 0x000fe200078e0a51 */
[C---:B------:R-:W-:Y:S01]  /*3460*/  ISETP.GT.U32.AND P5, PT, R2.reuse, R97, PT ;  /* 0x000000610200720c */ /* 0x040fe20003fa4070 */
[----:B------:R-:W-:Y:S01]  /*3470*/  @!P4 IMAD.MOV R83, RZ, RZ, -R83 ;  /* 0x000000ffff53c224 */ /* 0x000fe200078e0a53 */
[----:B------:R-:W-:-:S02]  /*3480*/  ISETP.GT.U32.AND P4, PT, R2, R95, PT ;  /* 0x0000005f0200720c */ /* 0x000fc40003f84070 */
[----:B------:R-:W-:Y:S01]  /*3490*/  ISETP.GE.AND P6, PT, R62, RZ, PT ;  /* 0x000000ff3e00720c */ /* 0x000fe20003fc6270 */
[--C-:B------:R-:W-:Y:S01]  /*34a0*/  @!P1 IMAD.IADD R91, R91, 0x1, -R2.reuse ;  /* 0x000000015b5b9824 */ /* 0x100fe200078e0a02 */
[----:B------:R-:W-:Y:S01]  /*34b0*/  ISETP.GE.AND P1, PT, R66, RZ, PT ;  /* 0x000000ff4200720c */ /* 0x000fe20003f26270 */
[--C-:B------:R-:W-:Y:S01]  /*34c0*/  @!P3 IMAD.IADD R93, R93, 0x1, -R2.reuse ;  /* 0x000000015d5db824 */ /* 0x100fe200078e0a02 */
[----:B------:R-:W-:Y:S01]  /*34d0*/  ISETP.GE.AND P3, PT, R60, RZ, PT ;  /* 0x000000ff3c00720c */ /* 0x000fe20003f66270 */
[--C-:B------:R-:W-:Y:S01]  /*34e0*/  @!P2 IMAD.IADD R9, R9, 0x1, -R2.reuse ;  /* 0x000000010909a824 */ /* 0x100fe200078e0a02 */
[----:B------:R-:W-:Y:S01]  /*34f0*/  ISETP.GE.AND P2, PT, R56, RZ, PT ;  /* 0x000000ff3800720c */ /* 0x000fe20003f46270 */
[--C-:B------:R-:W-:Y:S01]  /*3500*/  @!P0 IMAD.IADD R99, R99, 0x1, -R2.reuse ;  /* 0x0000000163638824 */ /* 0x100fe200078e0a02 */
[----:B------:R-:W-:Y:S01]  /*3510*/  ISETP.NE.AND P0, PT, R49, RZ, PT ;  /* 0x000000ff3100720c */ /* 0x000fe20003f05270 */
[--C-:B------:R-:W-:Y:S01]  /*3520*/  @!P5 IMAD.IADD R97, R97, 0x1, -R2.reuse ;  /* 0x000000016161d824 */ /* 0x100fe200078e0a02 */
[----:B------:R-:W-:Y:S01]  /*3530*/  ISETP.GE.AND P5, PT, R64, RZ, PT ;  /* 0x000000ff4000720c */ /* 0x000fe20003fa6270 */
[----:B------:R-:W-:Y:S01]  /*3540*/  @!P4 IMAD.IADD R95, R95, 0x1, -R2 ;  /* 0x000000015f5fc824 */ /* 0x000fe200078e0a02 */
[C---:B------:R-:W-:Y:S01]  /*3550*/  SEL R2, R3.reuse, R22, !P0 ;  /* 0x0000001603027207 */ /* 0x040fe20004000000 */
[----:B------:R-:W-:Y:S01]  /*3560*/  IMAD.MOV.U32 R50, RZ, RZ, R9 ;  /* 0x000000ffff327224 */ /* 0x000fe200078e0009 */
[----:B------:R-:W-:Y:S01]  /*3570*/  SEL R9, R3, R23, !P0 ;  /* 0x0000001703097207 */ /* 0x000fe20004000000 */
[----:B------:R-:W-:Y:S01]  /*3580*/  @!P1 IMAD.MOV R91, RZ, RZ, -R91 ;  /* 0x000000ffff5b9224 */ /* 0x000fe200078e0a5b */
[----:B------:R-:W0:Y:S01]  /*3590*/  LDC.64 R22, c[0x0][0x218] ;  /* 0x00008600ff167b82 */ /* 0x000e220000000a00 */
[----:B------:R-:W-:Y:S01]  /*35a0*/  ISETP.GE.AND P4, PT, R58, RZ, PT ;  /* 0x000000ff3a00720c */ /* 0x000fe20003f86270 */
[----:B------:R-:W-:Y:S01]  /*35b0*/  @!P3 IMAD.MOV R93, RZ, RZ, -R93 ;  /* 0x000000ffff5db224 */ /* 0x000fe200078e0a5d */
[----:B------:R-:W-:Y:S01]  /*35c0*/  @!P6 IADD3 R89, -R89, RZ, RZ ;  /* 0x000000ff5959e210 */ /* 0x000fe20007ffe1ff */
[----:B------:R-:W-:Y:S01]  /*35d0*/  @!P2 IMAD.MOV R50, RZ, RZ, -R50 ;  /* 0x000000ffff32a224 */ /* 0x000fe200078e0a32 */
[----:B------:R-:W-:Y:S01]  /*35e0*/  ISETP.GE.AND P6, PT, R20, RZ, PT ;  /* 0x000000ff1400720c */ /* 0x000fe20003fc6270 */
[----:B------:R-:W-:Y:S01]  /*35f0*/  IMAD R156, R2, UR5, RZ ;  /* 0x00000005029c7c24 */ /* 0x000fe2000f8e02ff */
[C---:B------:R-:W-:Y:S01]  /*3600*/  SEL R4, R3.reuse, R4, !P0 ;  /* 0x0000000403047207 */ /* 0x040fe20004000000 */
[----:B------:R-:W-:Y:S01]  /*3610*/  @!P5 IMAD.MOV R97, RZ, RZ, -R97 ;  /* 0x000000ffff61d224 */ /* 0x000fe200078e0a61 */
[----:B------:R-:W-:Y:S01]  /*3620*/  SEL R5, R3, R5, !P0 ;  /* 0x0000000503057207 */ /* 0x000fe20004000000 */
[----:B------:R-:W-:Y:S01]  /*3630*/  IMAD R157, R9, UR5, RZ ;  /* 0x00000005099d7c24 */ /* 0x000fe2000f8e02ff */
[C---:B------:R-:W-:Y:S01]  /*3640*/  SEL R18, R3.reuse, R18, !P0 ;  /* 0x0000001203127207 */ /* 0x040fe20004000000 */
[----:B------:R-:W-:Y:S01]  /*3650*/  IMAD R4, R4, UR5, RZ ;  /* 0x0000000504047c24 */ /* 0x000fe2000f8e02ff */
[----:B------:R-:W-:Y:S01]  /*3660*/  SEL R13, R3, R13, !P0 ;  /* 0x0000000d030d7207 */ /* 0x000fe20004000000 */
[----:B------:R-:W-:Y:S01]  /*3670*/  IMAD R5, R5, UR5, RZ ;  /* 0x0000000505057c24 */ /* 0x000fe2000f8e02ff */
[C---:B------:R-:W-:Y:S01]  /*3680*/  SEL R17, R3.reuse, R17, !P0 ;  /* 0x0000001103117207 */ /* 0x040fe20004000000 */
[----:B------:R-:W-:Y:S01]  /*3690*/  @!P4 IMAD.MOV R95, RZ, RZ, -R95 ;  /* 0x000000ffff5fc224 */ /* 0x000fe200078e0a5f */
[C---:B------:R-:W-:Y:S01]  /*36a0*/  SEL R6, R3.reuse, R6, !P0 ;  /* 0x0000000603067207 */ /* 0x040fe20004000000 */
[----:B------:R-:W-:Y:S01]  /*36b0*/  IMAD R155, R18, UR5, RZ ;  /* 0x00000005129b7c24 */ /* 0x000fe2000f8e02ff */
[C---:B------:R-:W-:Y:S01]  /*36c0*/  SEL R14, R3.reuse, R14, !P0 ;  /* 0x0000000e030e7207 */ /* 0x040fe20004000000 */
[----:B------:R-:W-:Y:S01]  /*36d0*/  @!P6 IMAD.MOV R99, RZ, RZ, -R99 ;  /* 0x000000ffff63e224 */ /* 0x000fe200078e0a63 */
[----:B------:R-:W-:Y:S01]  /*36e0*/  SEL R7, R3, R7, !P0 ;  /* 0x0000000703077207 */ /* 0x000fe20004000000 */
[----:B------:R-:W-:Y:S01]  /*36f0*/  IMAD R150, R13, UR5, RZ ;  /* 0x000000050d967c24 */ /* 0x000fe2000f8e02ff */
[----:B------:R-:W-:Y:S01]  /*3700*/  SEL R12, R3, R12, !P0 ;  /* 0x0000000c030c7207 */ /* 0x000fe20004000000 */
[----:B------:R-:W-:Y:S01]  /*3710*/  IMAD R154, R17, UR5, RZ ;  /* 0x00000005119a7c24 */ /* 0x000fe2000f8e02ff */
[C---:B------:R-:W-:Y:S01]  /*3720*/  SEL R10, R3.reuse, R28, !P0 ;  /* 0x0000001c030a7207 */ /* 0x040fe20004000000 */
[----:B------:R-:W-:Y:S01]  /*3730*/  IMAD R6, R6, UR5, RZ ;  /* 0x0000000506067c24 */ /* 0x000fe2000f8e02ff */
[C---:B------:R-:W-:Y:S01]  /*3740*/  SEL R11, R3.reuse, R11, !P0 ;  /* 0x0000000b030b7207 */ /* 0x040fe20004000000 */
[----:B------:R-:W-:Y:S01]  /*3750*/  IMAD R151, R14, UR5, RZ ;  /* 0x000000050e977c24 */ /* 0x000fe2000f8e02ff */
[----:B------:R-:W-:Y:S01]  /*3760*/  SEL R16, R3, R16, !P0 ;  /* 0x0000001003107207 */ /* 0x000fe20004000000 */
[----:B------:R-:W-:Y:S01]  /*3770*/  IMAD R7, R7, UR5, RZ ;  /* 0x0000000507077c24 */ /* 0x000fe2000f8e02ff */
[-C--:B0-----:R-:W-:Y:S01]  /*3780*/  LEA R18, P2, R4, R22.reuse, 0x1 ;  /* 0x0000001604127211 */ /* 0x081fe200078408ff */
[----:B------:R-:W-:Y:S01]  /*3790*/  IMAD R149, R12, UR5, RZ ;  /* 0x000000050c957c24 */ /* 0x000fe2000f8e02ff */
[----:B------:R-:W-:Y:S01]  /*37a0*/  SEL R15, R3, R15, !P0 ;  /* 0x0000000f030f7207 */ /* 0x000fe20004000000 */
[----:B------:R-:W-:Y:S01]  /*37b0*/  IMAD R160, R10, UR5, RZ ;  /* 0x000000050aa07c24 */ /* 0x000fe2000f8e02ff */
[----:B------:R-:W-:Y:S01]  /*37c0*/  LEA R17, P3, R5, R22, 0x1 ;  /* 0x0000001605117211 */ /* 0x000fe200078608ff */
[----:B------:R-:W-:Y:S01]  /*37d0*/  IMAD R49, R11, UR5, RZ ;  /* 0x000000050b317c24 */ /* 0x000fe2000f8e02ff */
[C---:B------:R-:W-:Y:S01]  /*37e0*/  SEL R8, R3.reuse, R8, !P0 ;  /* 0x0000000803087207 */ /* 0x040fe20004000000 */
        /* <DEDUP_REMOVED lines=15> */
[----:B------:R-:W-:Y:S01]  /*38e0*/  SEL R34, R3, R34, !P0 ;  /* 0x0000002203227207 */ /* 0x000fe20004000000 */
        /* <DEDUP_REMOVED lines=79> */
[----:B------:R-:W-:Y:S01]  /*3de0*/  LEA.HI.X.SX32 R12, R4, R23, 0x1, P2 ;  /* 0x00000017040c7211 */ /* 0x000fe200010f0eff */
[----:B------:R-:W-:Y:S01]  /*3df0*/  IMAD R95, R95, UR5, RZ ;  /* 0x000000055f5f7c24 */ /* 0x000fe2000f8e02ff */
[----:B------:R-:W-:Y:S01]  /*3e00*/  SEL R3, R3, R99, !P0 ;  /* 0x0000006303037207 */ /* 0x000fe20004000000 */
[----:B------:R-:W-:Y:S01]  /*3e10*/  IMAD R97, R97, UR5, RZ ;  /* 0x0000000561617c24 */ /* 0x000fe2000f8e02ff */
[-C--:B------:R-:W-:Y:S01]  /*3e20*/  LEA R11, P2, R150, R22.reuse, 0x1 ;  /* 0x00000016960b7211 */ /* 0x080fe200078408ff */
[----:B------:R-:W-:Y:S01]  /*3e30*/  IMAD R50, R50, UR5, RZ ;  /* 0x0000000532327c24 */ /* 0x000fe2000f8e02ff */
[----:B------:R-:W-:Y:S01]  /*3e40*/  LEA.HI.X.SX32 R10, R5, R23, 0x1, P3 ;  /* 0x00000017050a7211 */ /* 0x000fe200018f0eff */
[----:B------:R-:W-:Y:S01]  /*3e50*/  IMAD R188, R3, UR5, RZ ;  /* 0x0000000503bc7c24 */ /* 0x000fe2000f8e02ff */
[-C--:B------:R-:W-:Y:S01]  /*3e60*/  LEA R16, P4, R6, R22.reuse, 0x1 ;  /* 0x0000001606107211 */ /* 0x080fe200078808ff */
[----:B------:R-:W-:Y:S01]  /*3e70*/  ULDC UR4, c[0x0][0x23c] ;  /* 0x00008f0000047ab9 */ /* 0x000fe20000000800 */
[----:B------:R-:W-:-:S02]  /*3e80*/  LEA R9, P3, R151, R22, 0x1 ;  /* 0x0000001697097211 */ /* 0x000fc400078608ff */
[----:B------:R-:W-:Y:S02]  /*3e90*/  CS2R R98, SRZ ;  /* 0x0000000000627805 */ /* 0x000fe4000001ff00 */
[-C--:B------:R-:W-:Y:S02]  /*3ea0*/  LEA R15, P5, R7, R22.reuse, 0x1 ;  /* 0x00000016070f7211 */ /* 0x080fe400078a08ff */
[-C--:B------:R-:W-:Y:S02]  /*3eb0*/  LEA.HI.X.SX32 R150, R150, R23.reuse, 0x1, P2 ;  /* 0x0000001796967211 */ /* 0x080fe400010f0eff */
[-C--:B------:R-:W-:Y:S02]  /*3ec0*/  LEA.HI.X.SX32 R26, R6, R23.reuse, 0x1, P4 ;  /* 0x00000017061a7211 */ /* 0x080fe400020f0eff */
[----:B------:R-:W-:Y:S02]  /*3ed0*/  LEA R4, P2, R156, R22, 0x1 ;  /* 0x000000169c047211 */ /* 0x000fe400078408ff */
[----:B------:R-:W-:-:S02]  /*3ee0*/  LEA.HI.X.SX32 R151, R151, R23, 0x1, P3 ;  /* 0x0000001797977211 */ /* 0x000fc400018f0eff */
[-C--:B------:R-:W-:Y:S02]  /*3ef0*/  LEA R13, P1, R149, R22.reuse, 0x1 ;  /* 0x00000016950d7211 */ /* 0x080fe400078208ff */
[-C--:B------:R-:W-:Y:S02]  /*3f00*/  LEA R8, P4, R152, R22.reuse, 0x1 ;  /* 0x0000001698087211 */ /* 0x080fe400078808ff */
[----:B------:R-:W-:Y:S02]  /*3f10*/  LEA.HI.X.SX32 R27, R7, R23, 0x1, P5 ;  /* 0x00000017071b7211 */ /* 0x000fe400028f0eff */
[-C--:B------:R-:W-:Y:S02]  /*3f20*/  LEA R3, P3, R157, R22.reuse, 0x1 ;  /* 0x000000169d037211 */ /* 0x080fe400078608ff */
[-C--:B------:R-:W-:Y:S02]  /*3f30*/  LEA R14, P6, R148, R22.reuse, 0x1 ;  /* 0x00000016940e7211 */ /* 0x080fe400078c08ff */
[----:B------:R-:W-:-:S02]  /*3f40*/  LEA R7, P5, R153, R22, 0x1 ;  /* 0x0000001699077211 */ /* 0x000fc400078a08ff */
[-C--:B------:R-:W-:Y:S02]  /*3f50*/  LEA.HI.X.SX32 R156, R156, R23.reuse, 0x1, P2 ;  /* 0x000000179c9c7211 */ /* 0x080fe400010f0eff */
[-C--:B------:R-:W-:Y:S02]  /*3f60*/  LEA.HI.X.SX32 R149, R149, R23.reuse, 0x1, P1 ;  /* 0x0000001795957211 */ /* 0x080fe400008f0eff */
[-C--:B------:R-:W-:Y:S02]  /*3f70*/  LEA.HI.X.SX32 R152, R152, R23.reuse, 0x1, P4 ;  /* 0x0000001798987211 */ /* 0x080fe400020f0eff */
[----:B------:R-:W-:Y:S02]  /*3f80*/  LEA R222, P2, R30, R22, 0x1 ;  /* 0x000000161ede7211 */ /* 0x000fe400078408ff */
[-C--:B------:R-:W-:Y:S02]  /*3f90*/  LEA.HI.X.SX32 R157, R157, R23.reuse, 0x1, P3 ;  /* 0x000000179d9d7211 */ /* 0x080fe400018f0eff */
        /* <DEDUP_REMOVED lines=22> */
[-C--:B------:R-:W-:Y:S02]  /*4100*/  LEA R30, P2, R42, R22.reuse, 0x1 ;  /* 0x000000162a1e7211 */ /* 0x080fe400078408ff */
[-C--:B------:R-:W-:Y:S02]  /*4110*/  LEA.HI.X.SX32 R214, R37, R23.reuse, 0x1, P3 ;  /* 0x0000001725d67211 */ /* 0x080fe400018f0eff */
[----:B------:R-:W-:Y:S01]  /*4120*/  LEA.HI.X.SX32 R160, R160, R23, 0x1, P6 ;  /* 0x00000017a0a07211 */ /* 0x000fe200030f0eff */
[----:B------:R0:W-:Y:S01]  /*4130*/  STL [R1+0x38], R30 ;  /* 0x0000381e01007387 */ /* 0x0001e20000100800 */
[----:B------:R-:W-:-:S02]  /*4140*/  LEA R213, P4, R38, R22, 0x1 ;  /* 0x0000001626d57211 */ /* 0x000fc400078808ff */
[-C--:B------:R-:W-:Y:S02]  /*4150*/  LEA.HI.X.SX32 R165, R33, R23.reuse, 0x1, P5 ;  /* 0x0000001721a57211 */ /* 0x080fe400028f0eff */
[-C--:B------:R-:W-:Y:S02]  /*4160*/  LEA R29, P3, R44, R22.reuse, 0x1 ;  /* 0x000000162c1d7211 */ /* 0x080fe400078608ff */
[-C--:B------:R-:W-:Y:S02]  /*4170*/  LEA R230, P6, R34, R22.reuse, 0x1 ;  /* 0x0000001622e67211 */ /* 0x080fe400078c08ff */
[-C--:B------:R-:W-:Y:S01]  /*4180*/  LEA R211, P5, R39, R22.reuse, 0x1 ;  /* 0x0000001627d37211 */ /* 0x080fe200078a08ff */
[----:B------:R1:W-:Y:S01]  /*4190*/  STL [R1+0x3c], R29 ;  /* 0x00003c1d01007387 */ /* 0x0003e20000100800 */
[----:B------:R-:W-:Y:S02]  /*41a0*/  LEA R232, P1, R35, R22, 0x1 ;  /* 0x0000001623e87211 */ /* 0x000fe400078208ff */
[----:B------:R-:W-:-:S02]  /*41b0*/  LEA.HI.X.SX32 R212, R38, R23, 0x1, P4 ;  /* 0x0000001726d47211 */ /* 0x000fc400020f0eff */
[-C--:B------:R-:W-:Y:S02]  /*41c0*/  LEA.HI.X.SX32 R166, R34, R23.reuse, 0x1, P6 ;  /* 0x0000001722a67211 */ /* 0x080fe400030f0eff */
[-C--:B0-----:R-:W-:Y:S02]  /*41d0*/  LEA R30, P4, R45, R22.reuse, 0x1 ;  /* 0x000000162d1e7211 */ /* 0x081fe400078808ff */
[-C--:B------:R-:W-:Y:S02]  /*41e0*/  LEA.HI.X.SX32 R210, R39, R23.reuse, 0x1, P5 ;  /* 0x0000001727d27211 */ /* 0x080fe400028f0eff */
[-C--:B------:R-:W-:Y:S01]  /*41f0*/  LEA R209, P6, R40, R22.reuse, 0x1 ;  /* 0x0000001628d17211 */ /* 0x080fe200078c08ff */
[----:B------:R0:W-:Y:S01]  /*4200*/  STL [R1+0x40], R30 ;  /* 0x0000401e01007387 */ /* 0x0001e20000100800 */
[----:B------:R-:W-:Y:S02]  /*4210*/  LEA.HI.X.SX32 R167, R35, R23, 0x1, P1 ;  /* 0x0000001723a77211 */ /* 0x000fe400008f0eff */
[----:B-1----:R-:W-:-:S02]  /*4220*/  LEA R29, P5, R46, R22, 0x1 ;  /* 0x000000162e1d7211 */ /* 0x002fc400078a08ff */
[CC--:B------:R-:W-:Y:S02]  /*4230*/  LEA R207, P1, R41.reuse, R22.reuse, 0x1 ;  /* 0x0000001629cf7211 */ /* 0x0c0fe400078208ff */
[-C--:B------:R-:W-:Y:S01]  /*4240*/  LEA.HI.X.SX32 R208, R40, R23.reuse, 0x1, P6 ;  /* 0x0000001728d07211 */ /* 0x080fe200030f0eff */
[----:B------:R1:W-:Y:S01]  /*4250*/  STL [R1+0x44], R29 ;  /* 0x0000441d01007387 */ /* 0x0003e20000100800 */
[-C--:B------:R-:W-:Y:S02]  /*4260*/  LEA.HI.X.SX32 R206, R41, R23.reuse, 0x1, P1 ;  /* 0x0000001729ce7211 */ /* 0x080fe400008f0eff */
[----:B------:R-:W-:Y:S02]  /*4270*/  CS2R R40, SRZ ;  /* 0x0000000000287805 */ /* 0x000fe4000001ff00 */
[----:B0-----:R-:W-:Y:S02]  /*4280*/  LEA R30, P6, R47, R22, 0x1 ;  /* 0x000000162f1e7211 */ /* 0x001fe400078c08ff */
[----:B------:R-:W-:-:S02]  /*4290*/  LEA.HI.X.SX32 R204, R42, R23, 0x1, P2 ;  /* 0x000000172acc7211 */ /* 0x000fc400010f0eff */
[-C--:B------:R-:W-:Y:S01]  /*42a0*/  LEA.HI.X.SX32 R234, R44, R23.reuse, 0x1, P3 ;  /* 0x000000172cea7211 */ /* 0x080fe200018f0eff */
[----:B------:R0:W-:Y:S01]  /*42b0*/  STL [R1+0x48], R30 ;  /* 0x0000481e01007387 */ /* 0x0001e20000100800 */
[-C--:B------:R-:W-:Y:S02]  /*42c0*/  LEA.HI.X.SX32 R236, R45, R23.reuse, 0x1, P4 ;  /* 0x000000172dec7211 */ /* 0x080fe400020f0eff */
[----:B------:R-:W-:Y:S02]  /*42d0*/  CS2R R44, SRZ ;  /* 0x00000000002c7805 */ /* 0x000fe4000001ff00 */
[----:B-1----:R-:W-:Y:S02]  /*42e0*/  LEA R29, P1, R43, R22, 0x1 ;  /* 0x000000162b1d7211 */ /* 0x002fe400078208ff */
[-C--:B------:R-:W-:Y:S02]  /*42f0*/  LEA.HI.X.SX32 R237, R46, R23.reuse, 0x1, P5 ;  /* 0x000000172eed7211 */ /* 0x080fe400028f0eff */
[-C--:B------:R-:W-:Y:S01]  /*4300*/  LEA.HI.X.SX32 R238, R47, R23.reuse, 0x1, P6 ;  /* 0x000000172fee7211 */ /* 0x080fe200030f0eff */
[----:B------:R1:W-:Y:S01]  /*4310*/  STL [R1+0x4c], R29 ;  /* 0x00004c1d01007387 */ /* 0x0003e20000100800 */
[----:B------:R-:W-:-:S02]  /*4320*/  LEA.HI.X.SX32 R239, R43, R23, 0x1, P1 ;  /* 0x000000172bef7211 */ /* 0x000fc400008f0eff */
[----:B------:R-:W-:Y:S02]  /*4330*/  CS2R R42, SRZ ;  /* 0x00000000002a7805 */ /* 0x000fe4000001ff00 */
[CC--:B0-----:R-:W-:Y:S02]  /*4340*/  LEA R30, P2, R53.reuse, R22.reuse, 0x1 ;  /* 0x00000016351e7211 */ /* 0x0c1fe400078408ff */
[----:B------:R-:W-:Y:S02]  /*4350*/  CS2R R46, SRZ ;  /* 0x00000000002e7805 */ /* 0x000fe4000001ff00 */
[----:B------:R-:W-:Y:S02]  /*4360*/  LEA R235, P0, R28, UR6, 0x1 ;  /* 0x000000061ceb7c11 */ /* 0x000fe4000f8008ff */
[----:B------:R-:W-:Y:S01]  /*4370*/  LEA.HI.X.SX32 R240, R53, R23, 0x1, P2 ;  /* 0x0000001735f07211 */ /* 0x000fe200010f0eff */
[----:B------:R0:W-:Y:S01]  /*4380*/  STL [R1+0x50], R30 ;  /* 0x0000501e01007387 */ /* 0x0001e20000100800 */
[----:B-1----:R-:W-:-:S04]  /*4390*/  LEA R29, P3, R55, R22, 0x1 ;  /* 0x00000016371d7211 */ /* 0x002fc800078608ff */
[----:B------:R-:W-:Y:S01]  /*43a0*/  LEA.HI.X.SX32 R241, R55, R23, 0x1, P3 ;  /* 0x0000001737f17211 */ /* 0x000fe200018f0eff */
[----:B------:R1:W-:Y:S01]  /*43b0*/  STL [R1+0x54], R29 ;  /* 0x0000541d01007387 */ /* 0x0003e20000100800 */
[----:B0-----:R-:W-:-:S04]  /*43c0*/  LEA R30, P4, R57, R22, 0x1 ;  /* 0x00000016391e7211 */ /* 0x001fc800078808ff */
[----:B------:R-:W-:Y:S01]  /*43d0*/  LEA.HI.X.SX32 R242, R57, R23, 0x1, P4 ;  /* 0x0000001739f27211 */ /* 0x000fe200020f0eff */
[----:B------:R0:W-:Y:S01]  /*43e0*/  STL [R1+0x58], R30 ;  /* 0x0000581e01007387 */ /* 0x0001e20000100800 */
[----:B------:R-:W-:Y:S02]  /*43f0*/  CS2R R56, SRZ ;  /* 0x0000000000387805 */ /* 0x000fe4000001ff00 */
        /* <DEDUP_REMOVED lines=10> */
[----:B------:R-:W-:Y:S02]  /*44a0*/  CS2R R60, SRZ ;  /* 0x00000000003c7805 */ /* 0x000fe4000001ff00 */
        /* <DEDUP_REMOVED lines=26> */
[----:B-1----:R-:W-:-:S05]  /*4650*/  LEA R29, P3, R49, R22, 0x1 ;  /* 0x00000016311d7211 */ /* 0x002fca00078608ff */
[----:B------:R1:W-:Y:S01]  /*4660*/  STL [R1+0x84], R29 ;  /* 0x0000841d01007387 */ /* 0x0003e20000100800 */
[----:B0-----:R-:W-:-:S05]  /*4670*/  LEA R30, P4, R48, R22, 0x1 ;  /* 0x00000016301e7211 */ /* 0x001fca00078808ff */
[----:B------:R0:W-:Y:S01]  /*4680*/  STL [R1+0x88], R30 ;  /* 0x0000881e01007387 */ /* 0x0001e20000100800 */
        /* <DEDUP_REMOVED lines=8> */
[----:B-1----:R-:W-:Y:S02]  /*4710*/  LEA.HI.X.SX32 R29, R49, R23, 0x1, P3 ;  /* 0x00000017311d7211 */ /* 0x002fe400018f0eff */
[----:B------:R-:W-:-:S03]  /*4720*/  LEA R31, P3, R85, R22, 0x1 ;  /* 0x00000016551f7211 */ /* 0x000fc600078608ff */
[----:B------:R1:W-:Y:S01]  /*4730*/  STL [R1], R29 ;  /* 0x0000001d01007387 */ /* 0x0003e20000100800 */
[----:B0-----:R-:W-:-:S03]  /*4740*/  LEA.HI.X.SX32 R30, R48, R23, 0x1, P4 ;  /* 0x00000017301e7211 */ /* 0x001fc600020f0eff */
[----:B------:R0:W-:Y:S01]  /*4750*/  STL [R1+0x9c], R31 ;  /* 0x00009c1f01007387 */ /* 0x0001e20000100800 */
[----:B------:R-:W-:-:S03]  /*4760*/  CS2R R48, SRZ ;  /* 0x0000000000307805 */ /* 0x000fc6000001ff00 */
[----:B------:R2:W-:Y:S01]  /*4770*/  STL [R1+0x4], R30 ;  /* 0x0000041e01007387 */ /* 0x0005e20000100800 */
[----:B-1----:R-:W-:Y:S02]  /*4780*/  LEA R29, P4, R87, R22, 0x1 ;  /* 0x00000016571d7211 */ /* 0x002fe400078808ff */
[----:B0-----:R-:W-:-:S03]  /*4790*/  LEA.HI.X.SX32 R31, R77, R23, 0x1, P5 ;  /* 0x000000174d1f7211 */ /* 0x001fc600028f0eff */
[----:B------:R0:W-:Y:S01]  /*47a0*/  STL [R1+0xa0], R29 ;  /* 0x0000a01d01007387 */ /* 0x0001e20000100800 */
[----:B--2---:R-:W-:-:S03]  /*47b0*/  LEA R30, P5, R89, R22, 0x1 ;  /* 0x00000016591e7211 */ /* 0x004fc600078a08ff */
[----:B------:R1:W-:Y:S04]  /*47c0*/  STL [R1+0x8], R31 ;  /* 0x0000081f01007387 */ /* 0x0003e80000100800 */
[----:B------:R2:W-:Y:S01]  /*47d0*/  STL [R1+0xa4], R30 ;  /* 0x0000a41e01007387 */ /* 0x0005e20000100800 */
[----:B0-----:R-:W-:Y:S02]  /*47e0*/  LEA.HI.X.SX32 R29, R79, R23, 0x1, P6 ;  /* 0x000000174f1d7211 */ /* 0x001fe400030f0eff */
[----:B-1----:R-:W-:-:S03]  /*47f0*/  LEA R31, P6, R91, R22, 0x1 ;  /* 0x000000165b1f7211 */ /* 0x002fc600078c08ff */
[----:B------:R0:W-:Y:S01]  /*4800*/  STL [R1+0xc], R29 ;  /* 0x00000c1d01007387 */ /* 0x0001e20000100800 */
[----:B--2---:R-:W-:-:S03]  /*4810*/  LEA.HI.X.SX32 R30, R81, R23, 0x1, P1 ;  /* 0x00000017511e7211 */ /* 0x004fc600008f0eff */
[----:B------:R1:W-:Y:S01]  /*4820*/  STL [R1+0xa8], R31 ;  /* 0x0000a81f01007387 */ /* 0x0003e20000100800 */
[----:B------:R-:W-:-:S03]  /*4830*/  CS2R R80, SRZ ;  /* 0x0000000000507805 */ /* 0x000fc6000001ff00 */
[----:B------:R2:W-:Y:S01]  /*4840*/  STL [R1+0x10], R30 ;  /* 0x0000101e01007387 */ /* 0x0005e20000100800 */
[----:B0-----:R-:W-:Y:S02]  /*4850*/  LEA R29, P1, R93, R22, 0x1 ;  /* 0x000000165d1d7211 */ /* 0x001fe400078208ff */
[----:B-1----:R-:W-:-:S03]  /*4860*/  LEA.HI.X.SX32 R31, R83, R23, 0x1, P2 ;  /* 0x00000017531f7211 */ /* 0x002fc600010f0eff */
[----:B------:R0:W-:Y:S01]  /*4870*/  STL [R1+0xac], R29 ;  /* 0x0000ac1d01007387 */ /* 0x0001e20000100800 */
[----:B------:R-:W-:Y:S02]  /*4880*/  CS2R R82, SRZ ;  /* 0x0000000000527805 */ /* 0x000fe4000001ff00 */
[-C--:B--2---:R-:W-:Y:S01]  /*4890*/  LEA R30, P2, R95, R22.reuse, 0x1 ;  /* 0x000000165f1e7211 */ /* 0x084fe200078408ff */
[----:B------:R1:W-:Y:S04]  /*48a0*/  STL [R1+0x14], R31 ;  /* 0x0000141f01007387 */ /* 0x0003e80000100800 */
[----:B------:R2:W-:Y:S01]  /*48b0*/  STL [R1+0xb4], R30 ;  /* 0x0000b41e01007387 */ /* 0x0005e20000100800 */
[----:B0-----:R-:W-:Y:S02]  /*48c0*/  LEA.HI.X.SX32 R29, R85, R23, 0x1, P3 ;  /* 0x00000017551d7211 */ /* 0x001fe400018f0eff */
[----:B-1----:R-:W-:-:S03]  /*48d0*/  LEA R31, P3, R97, R22, 0x1 ;  /* 0x00000016611f7211 */ /* 0x002fc600078608ff */
[----:B------:R0:W-:Y:S01]  /*48e0*/  STL [R1+0x18], R29 ;  /* 0x0000181d01007387 */ /* 0x0001e20000100800 */
[----:B--2---:R-:W-:-:S03]  /*48f0*/  LEA.HI.X.SX32 R30, R87, R23, 0x1, P4 ;  /* 0x00000017571e7211 */ /* 0x004fc600020f0eff */
[----:B------:R1:W-:Y:S04]  /*4900*/  STL [R1+0xb8], R31 ;  /* 0x0000b81f01007387 */ /* 0x0003e80000100800 */
[----:B------:R2:W-:Y:S01]  /*4910*/  STL [R1+0x1c], R30 ;  /* 0x00001c1e01007387 */ /* 0x0005e20000100800 */
[----:B0-----:R-:W-:Y:S02]  /*4920*/  LEA R29, P4, R50, R22, 0x1 ;  /* 0x00000016321d7211 */ /* 0x001fe400078808ff */
[----:B-1----:R-:W-:-:S03]  /*4930*/  LEA.HI.X.SX32 R31, R89, R23, 0x1, P5 ;  /* 0x00000017591f7211 */ /* 0x002fc600028f0eff */
[----:B------:R0:W-:Y:S01]  /*4940*/  STL [R1+0xbc], R29 ;  /* 0x0000bc1d01007387 */ /* 0x0001e20000100800 */
[----:B--2---:R-:W-:-:S03]  /*4950*/  LEA R30, P5, R188, R22, 0x1 ;  /* 0x00000016bc1e7211 */ /* 0x004fc600078a08ff */
[----:B------:R-:W-:Y:S01]  /*4960*/  STL [R1+0x20], R31 ;  /* 0x0000201f01007387 */ /* 0x000fe20000100800 */
[-C--:B------:R-:W-:Y:S02]  /*4970*/  LEA.HI.X.SX32 R22, R93, R23.reuse, 0x1, P1 ;  /* 0x000000175d167211 */ /* 0x080fe400008f0eff */
[----:B------:R-:W-:Y:S02]  /*4980*/  CS2R R92, SRZ ;  /* 0x00000000005c7805 */ /* 0x000fe4000001ff00 */
[-C--:B------:R-:W-:Y:S01]  /*4990*/  LEA.HI.X.SX32 R188, R188, R23.reuse, 0x1, P5 ;  /* 0x00000017bcbc7211 */ /* 0x080fe200028f0eff */
[----:B------:R1:W-:Y:S01]  /*49a0*/  STL [R1+0xb0], R30 ;  /* 0x0000b01e01007387 */ /* 0x0003e20000100800 */
[----:B0-----:R-:W-:-:S05]  /*49b0*/  LEA.HI.X.SX32 R29, R91, R23, 0x1, P6 ;  /* 0x000000175b1d7211 */ /* 0x001fca00030f0eff */
[----:B------:R0:W-:Y:S01]  /*49c0*/  STL [R1+0x24], R29 ;  /* 0x0000241d01007387 */ /* 0x0001e20000100800 */
[----:B-1----:R-:W-:-:S03]  /*49d0*/  LEA.HI.X.SX32 R30, R95, R23, 0x1, P2 ;  /* 0x000000175f1e7211 */ /* 0x002fc600010f0eff */
[----:B------:R1:W-:Y:S01]  /*49e0*/  STL [R1+0x28], R22 ;  /* 0x0000281601007387 */ /* 0x0003e20000100800 */
[----:B------:R-:W-:-:S03]  /*49f0*/  CS2R R94, SRZ ;  /* 0x00000000005e7805 */ /* 0x000fc6000001ff00 */
[----:B------:R-:W-:Y:S01]  /*4a00*/  STL [R1+0x2c], R30 ;  /* 0x00002c1e01007387 */ /* 0x000fe20000100800 */
[-C--:B0-----:R-:W-:Y:S02]  /*4a10*/  LEA.HI.X.SX32 R29, R97, R23.reuse, 0x1, P3 ;  /* 0x00000017611d7211 */ /* 0x081fe400018f0eff */
[----:B------:R-:W-:Y:S02]  /*4a20*/  CS2R R96, SRZ ;  /* 0x0000000000607805 */ /* 0x000fe4000001ff00 */
[----:B-1----:R-:W-:Y:S01]  /*4a30*/  LEA.HI.X.SX32 R22, R50, R23, 0x1, P4 ;  /* 0x0000001732167211 */ /* 0x002fe200020f0eff */
[----:B------:R-:W-:Y:S01]  /*4a40*/  STL [R1+0x30], R29 ;  /* 0x0000301d01007387 */ /* 0x000fe20000100800 */
[----:B------:R-:W-:Y:S02]  /*4a50*/  LEA.HI.X.SX32 R23, R28, UR7, 0x1, P0 ;  /* 0x000000071c177c11 */ /* 0x000fe400080f0eff */
[----:B------:R-:W-:Y:S02]  /*4a60*/  CS2R R50, SRZ ;  /* 0x0000000000327805 */ /* 0x000fe4000001ff00 */
[----:B------:R-:W-:Y:S01]  /*4a70*/  LOP3.LUT R28, R25, 0x400, RZ, 0xc0, !PT ;  /* 0x00000400191c7812 */ /* 0x000fe200078ec0ff */
[----:B------:R0:W-:Y:S04]  /*4a80*/  STL [R1+0x34], R22 ;  /* 0x0000341601007387 */ /* 0x0001e80000100800 */
[----:B------:R1:W-:Y:S01]  /*4a90*/  STL [R1+0xc8], R28 ;  /* 0x0000c81c01007387 */ /* 0x0003e20000100800 */
[----:B0-----:R-:W-:Y:S01]  /*4aa0*/  IMAD R22, R24, UR4, RZ ;  /* 0x0000000418167c24 */ /* 0x001fe2000f8e02ff */
[----:B------:R-:W-:-:S04]  /*4ab0*/  SHF.R.S32.HI R24, RZ, 0x6, R21 ;  /* 0x00000006ff187819 */ /* 0x000fc80000011415 */
[----:B------:R-:W-:Y:S01]  /*4ac0*/  SHF.R.S32.HI R25, RZ, 0x1f, R22 ;  /* 0x0000001fff197819 */ /* 0x000fe20000011416 */
[----:B------:R1:W-:Y:S03]  /*4ad0*/  STL [R1+0xc0], R24 ;  /* 0x0000c01801007387 */ /* 0x0003e60000100800 */
[C---:B------:R-:W-:Y:S01]  /*4ae0*/  SHF.L.U64.HI R21, R22.reuse, 0x1, R25 ;  /* 0x0000000116157819 */ /* 0x040fe20000010219 */
[----:B------:R-:W-:-:S07]  /*4af0*/  IMAD.SHL.U32 R22, R22, 0x2, RZ ;  /* 0x0000000216167824 */ /* 0x000fce00078e00ff */
.L_x_2:
[----:B------:R-:W0:Y:S01]  /*4b00*/  LDC R30, c[0x0][0x238] ;  /* 0x00008e00ff1e7b82 */ /* 0x000e220000000800 */
[----:B-----5:R2:W-:Y:S01]  /*4b10*/  STL [R1+0xcc], R20 ;  /* 0x0000cc1401007387 */ /* 0x0205e20000100800 */
[C---:B------:R-:W-:Y:S01]  /*4b20*/  ISETP.GT.AND P0, PT, R19.reuse, 0x2, PT ;  /* 0x000000021300780c */ /* 0x040fe20003f04270 */
[----:B-1----:R-:W-:Y:S01]  /*4b30*/  IMAD.MOV.U32 R24, RZ, RZ, R235 ;  /* 0x000000ffff187224 */ /* 0x002fe200078e00eb */
[----:B------:R-:W-:Y:S01]  /*4b40*/  PRMT R78, RZ, 0x7610, R78 ;  /* 0x00007610ff4e7816 */ /* 0x000fe2000000004e */
[----:B------:R-:W-:Y:S01]  /*4b50*/  IMAD.MOV.U32 R25, RZ, RZ, R23 ;  /* 0x000000ffff197224 */ /* 0x000fe200078e0017 */
[C---:B------:R-:W-:Y:S01]  /*4b60*/  ISETP.GT.AND P2, PT, R19.reuse, 0x4, PT ;  /* 0x000000041300780c */ /* 0x040fe20003f44270 */
[----:B------:R-:W3:Y:S01]  /*4b70*/  LDL R193, [R1+0x9c] ;  /* 0x00009c0001c17983 */ /* 0x000ee20000100800 */
[----:B------:R-:W1:Y:S01]  /*4b80*/  LDC R34, c[0x0][0x238] ;  /* 0x00008e00ff227b82 */ /* 0x000e620000000800 */
[----:B------:R-:W-:Y:S02]  /*4b90*/  PRMT R53, RZ, 0x7610, R53 ;  /* 0x00007610ff357816 */ /* 0x000fe40000000035 */
[----:B------:R-:W-:Y:S01]  /*4ba0*/  ISETP.GT.AND P1, PT, R19, 0x3, PT ;  /* 0x000000031300780c */ /* 0x000fe20003f24270 */
[----:B------:R-:W4:Y:S01]  /*4bb0*/  LDL R190, [R1+0x7c] ;  /* 0x00007c0001be7983 */ /* 0x000f220000100800 */
[----:B------:R-:W-:-:S02]  /*4bc0*/  PRMT R69, RZ, 0x7610, R69 ;  /* 0x00007610ff457816 */ /* 0x000fc40000000045 */
[C---:B------:R-:W-:Y:S01]  /*4bd0*/  ISETP.GT.AND P3, PT, R19.reuse, 0x5, PT ;  /* 0x000000051300780c */ /* 0x040fe20003f64270 */
[----:B------:R-:W1:Y:S01]  /*4be0*/  LDC R54, c[0x0][0x238] ;  /* 0x00008e00ff367b82 */ /* 0x000e620000000800 */
[----:B------:R-:W-:Y:S01]  /*4bf0*/  ISETP.GT.AND P4, PT, R19, 0x6, PT ;  /* 0x000000061300780c */ /* 0x000fe20003f84270 */
[----:B------:R-:W4:Y:S01]  /*4c00*/  LDL R192, [R1+0x5c] ;  /* 0x00005c0001c07983 */ /* 0x000f220000100800 */
[----:B------:R-:W-:Y:S02]  /*4c10*/  PRMT R52, RZ, 0x7610, R52 ;  /* 0x00007610ff347816 */ /* 0x000fe40000000034 */
[----:B------:R-:W-:Y:S01]  /*4c20*/  PRMT R29, RZ, 0x7610, R29 ;  /* 0x00007610ff1d7816 */ /* 0x000fe2000000001d */
[----:B------:R-:W4:Y:S02]  /*4c30*/  LDL R191, [R1+0x3c] ;  /* 0x00003c0001bf7983 */ /* 0x000f240000100800 */
[----:B------:R-:W1:Y:S01]  /*4c40*/  LDC R70, c[0x0][0x238] ;  /* 0x00008e00ff467b82 */ /* 0x000e620000000800 */
[----:B0-----:R-:W-:-:S04]  /*4c50*/  IMAD.SHL.U32 R30, R30, 0x2, RZ ;  /* 0x000000021e1e7824 */ /* 0x001fc800078e00ff */
[----:B------:R-:W-:-:S03]  /*4c60*/  IMAD.WIDE R30, R30, 0x2, R24 ;  /* 0x000000021e1e7825 */ /* 0x000fc600078e0218 */
[----:B--2---:R-:W0:Y:S01]  /*4c70*/  LDC R20, c[0x0][0x238] ;  /* 0x00008e00ff147b82 */ /* 0x004e220000000800 */
[----:B-1----:R-:W-:Y:S01]  /*4c80*/  IMAD.SHL.U32 R34, R34, 0x4, RZ ;  /* 0x0000000422227824 */ /* 0x002fe200078e00ff */
[----:B------:R1:W2:Y:S01]  /*4c90*/  @P0 LDG.E.U16 R78, desc[UR8][R30.64] ;  /* 0x000000081e4e0981 */ /* 0x0002a2000c1e1500 */
[----:B------:R-:W-:-:S05]  /*4ca0*/  ISETP.GT.AND P0, PT, R19, 0x7, PT ;  /* 0x000000071300780c */ /* 0x000fca0003f04270 */
[----:B------:R-:W0:Y:S01]  /*4cb0*/  LDC R32, c[0x0][0x238] ;  /* 0x00008e00ff207b82 */ /* 0x000e220000000800 */
[----:B------:R-:W-:Y:S01]  /*4cc0*/  IMAD R54, R54, 0x7, RZ ;  /* 0x0000000736367824 */ /* 0x000fe200078e02ff */
[----:B------:R-:W-:Y:S01]  /*4cd0*/  PRMT R28, RZ, 0x7610, R28 ;  /* 0x00007610ff1c7816 */ /* 0x000fe2000000001c */
[----:B------:R-:W-:-:S04]  /*4ce0*/  IMAD.WIDE R34, R34, 0x2, R24 ;  /* 0x0000000222227825 */ /* 0x000fc800078e0218 */
[--C-:B-1----:R-:W-:Y:S01]  /*4cf0*/  IMAD.WIDE R30, R54, 0x2, R24.reuse ;  /* 0x00000002361e7825 */ /* 0x102fe200078e0218 */
[----:B------:R-:W1:Y:S01]  /*4d00*/  LDC R71, c[0x0][0x238] ;  /* 0x00008e00ff477b82 */ /* 0x000e620000000800 */
[----:B------:R0:W2:Y:S02]  /*4d10*/  @P2 LDG.E.U16 R53, desc[UR8][R34.64] ;  /* 0x0000000822352981 */ /* 0x0000a4000c1e1500 */
[----:B------:R-:W-:Y:S02]  /*4d20*/  IMAD R70, R70, 0x9, RZ ;  /* 0x0000000946467824 */ /* 0x000fe400078e02ff */
[----:B------:R0:W2:Y:S02]  /*4d30*/  @P0 LDG.E.U16 R28, desc[UR8][R30.64] ;  /* 0x000000081e1c0981 */ /* 0x0000a4000c1e1500 */
[----:B0-----:R-:W-:Y:S01]  /*4d40*/  IMAD R20, R20, 0xc, RZ ;  /* 0x0000000c14147824 */ /* 0x001fe200078e02ff */
[----:B------:R-:W0:Y:S01]  /*4d50*/  LDC R36, c[0x0][0x238] ;  /* 0x00008e00ff247b82 */ /* 0x000e220000000800 */
[----:B------:R-:W-:-:S04]  /*4d60*/  IMAD.WIDE R34, R70, 0x2, R24 ;  /* 0x0000000246227825 */ /* 0x000fc800078e0218 */
[----:B------:R-:W-:-:S03]  /*4d70*/  IMAD.WIDE R30, R20, 0x2, R24 ;  /* 0x00000002141e7825 */ /* 0x000fc600078e0218 */
[----:B------:R-:W0:Y:S01]  /*4d80*/  LDC R20, c[0x0][0x238] ;  /* 0x00008e00ff147b82 */ /* 0x000e220000000800 */
[----:B------:R-:W-:-:S04]  /*4d90*/  IMAD R32, R32, 0x3, RZ ;  /* 0x0000000320207824 */ /* 0x000fc800078e02ff */
[----:B------:R-:W-:-:S03]  /*4da0*/  IMAD.WIDE R32, R32, 0x2, R24 ;  /* 0x0000000220207825 */ /* 0x000fc600078e0218 */
[----:B------:R-:W0:Y:S02]  /*4db0*/  LDC R70, c[0x0][0x238] ;  /* 0x00008e00ff467b82 */ /* 0x000e240000000800 */
[----:B------:R0:W2:Y:S01]  /*4dc0*/  @P1 LDG.E.U16 R69, desc[UR8][R32.64] ;  /* 0x0000000820451981 */ /* 0x0000a2000c1e1500 */
[----:B------:R-:W-:Y:S01]  /*4dd0*/  ISETP.GT.AND P1, PT, R19, 0x8, PT ;  /* 0x000000081300780c */ /* 0x000fe20003f24270 */
[----:B-1----:R-:W-:Y:S01]  /*4de0*/  IMAD.SHL.U32 R71, R71, 0x8, RZ ;  /* 0x0000000847477824 */ /* 0x002fe200078e00ff */
[----:B------:R-:W-:-:S03]  /*4df0*/  PRMT R128, RZ, 0x7610, R128 ;  /* 0x00007610ff807816 */ /* 0x000fc60000000080 */
[----:B------:R-:W1:Y:S01]  /*4e00*/  LDC R55, c[0x0][0x238] ;  /* 0x00008e00ff377b82 */ /* 0x000e620000000800 */
[----:B0-----:R-:W-:Y:S02]  /*4e10*/  IMAD R36, R36, 0x5, RZ ;  /* 0x0000000524247824 */ /* 0x001fe400078e02ff */
[----:B------:R-:W-:-:S05]  /*4e20*/  IMAD.WIDE R32, R71, 0x2, R24 ;  /* 0x0000000247207825 */ /* 0x000fca00078e0218 */
[----:B------:R-:W0:Y:S01]  /*4e30*/  LDC R38, c[0x0][0x238] ;  /* 0x00008e00ff267b82 */ /* 0x000e220000000800 */
[----:B------:R-:W-:Y:S01]  /*4e40*/  IMAD.SHL.U32 R20, R20, 0x10, RZ ;  /* 0x0000001014147824 */ /* 0x000fe200078e00ff */
[----:B------:R1:W3:Y:S01]  /*4e50*/  @P1 LDG.E.U16 R128, desc[UR8][R32.64] ;  /* 0x0000000820801981 */ /* 0x0002e2000c1e1500 */
[----:B------:R-:W-:Y:S01]  /*4e60*/  ISETP.GT.AND P0, PT, R19, 0xc, PT ;  /* 0x0000000c1300780c */ /* 0x000fe20003f04270 */
[----:B------:R-:W-:-:S04]  /*4e70*/  IMAD.WIDE R36, R36, 0x2, R24 ;  /* 0x0000000224247825 */ /* 0x000fc800078e0218 */
[----:B------:R-:W-:Y:S01]  /*4e80*/  IMAD R70, R70, 0xd, RZ ;  /* 0x0000000d46467824 */ /* 0x000fe200078e02ff */
[----:B------:R-:W0:Y:S01]  /*4e90*/  LDC R54, c[0x0][0x238] ;  /* 0x00008e00ff367b82 */ /* 0x000e220000000800 */
[----:B------:R0:W2:Y:S02]  /*4ea0*/  @P3 LDG.E.U16 R52, desc[UR8][R36.64] ;  /* 0x0000000824343981 */ /* 0x0000a4000c1e1500 */
[----:B-1----:R-:W-:-:S04]  /*4eb0*/  IMAD.WIDE R32, R70, 0x2, R24 ;  /* 0x0000000246207825 */ /* 0x002fc800078e0218 */
[----:B------:R-:W-:Y:S01]  /*4ec0*/  IMAD.WIDE R70, R20, 0x2, R24 ;  /* 0x0000000214467825 */ /* 0x000fe200078e0218 */
[----:B------:R-:W-:Y:S01]  /*4ed0*/  PRMT R77, RZ, 0x7610, R77 ;  /* 0x00007610ff4d7816 */ /* 0x000fe2000000004d */
[----:B------:R-:W1:Y:S02]  /*4ee0*/  LDC R20, c[0x0][0x238] ;  /* 0x00008e00ff147b82 */ /* 0x000e640000000800 */
[----:B------:R-:W-:Y:S01]  /*4ef0*/  IMAD R55, R55, 0xa, RZ ;  /* 0x0000000a37377824 */ /* 0x000fe200078e02ff */
[----:B------:R-:W-:Y:S02]  /*4f00*/  ISETP.GT.AND P2, PT, R19, 0x9, PT ;  /* 0x000000091300780c */ /* 0x000fe40003f44270 */
[----:B------:R1:W2:Y:S01]  /*4f10*/  @P0 LDG.E.U16 R77, desc[UR8][R30.64] ;  /* 0x000000081e4d0981 */ /* 0x0002a2000c1e1500 */
[----:B0-----:R-:W-:Y:S02]  /*4f20*/  IMAD R38, R38, 0x6, RZ ;  /* 0x0000000626267824 */ /* 0x001fe400078e02ff */
[--C-:B------:R-:W-:Y:S01]  /*4f30*/  IMAD.WIDE R36, R55, 0x2, R24.reuse ;  /* 0x0000000237247825 */ /* 0x100fe200078e0218 */
[----:B------:R-:W0:Y:S03]  /*4f40*/  LDC R86, c[0x0][0x238] ;  /* 0x00008e00ff567b82 */ /* 0x000e260000000800 */
[----:B------:R-:W-:-:S05]  /*4f50*/  IMAD.WIDE R38, R38, 0x2, R24 ;  /* 0x0000000226267825 */ /* 0x000fca00078e0218 */
[----:B------:R-:W0:Y:S01]  /*4f60*/  LDC R55, c[0x0][0x238] ;  /* 0x00008e00ff377b82 */ /* 0x000e220000000800 */
[----:B------:R1:W2:Y:S02]  /*4f70*/  @P4 LDG.E.U16 R29, desc[UR8][R38.64] ;  /* 0x00000008261d4981 */ /* 0x0002a4000c1e1500 */
[----:B-1----:R-:W-:Y:S01]  /*4f80*/  IMAD R20, R20, 0x11, RZ ;  /* 0x0000001114147824 */ /* 0x002fe200078e02ff */
[----:B------:R-:W-:-:S04]  /*4f90*/  ISETP.GT.AND P4, PT, R19, 0xb, PT ;  /* 0x0000000b1300780c */ /* 0x000fc80003f84270 */
[----:B------:R-:W1:Y:S01]  /*4fa0*/  LDC R87, c[0x0][0x238] ;  /* 0x00008e00ff577b82 */ /* 0x000e620000000800 */
[----:B------:R-:W-:-:S07]  /*4fb0*/  IMAD.WIDE R30, R20, 0x2, R24 ;  /* 0x00000002141e7825 */ /* 0x000fce00078e0218 */
[----:B------:R-:W1:Y:S01]  /*4fc0*/  LDC R20, c[0x0][0x238] ;  /* 0x00008e00ff147b82 */ /* 0x000e620000000800 */
[----:B------:R-:W-:Y:S01]  /*4fd0*/  IMAD R54, R54, 0xb, RZ ;  /* 0x0000000b36367824 */ /* 0x000fe200078e02ff */
[----:B------:R-:W-:Y:S02]  /*4fe0*/  PRMT R100, RZ, 0x7610, R100 ;  /* 0x00007610ff647816 */ /* 0x000fe40000000064 */
[----:B------:R-:W-:Y:S01]  /*4ff0*/  PRMT R85, RZ, 0x7610, R85 ;  /* 0x00007610ff557816 */ /* 0x000fe20000000055 */
[----:B------:R-:W-:Y:S01]  /*5000*/  IMAD.WIDE R38, R54, 0x2, R24 ;  /* 0x0000000236267825 */ /* 0x000fe200078e0218 */
[C---:B------:R-:W-:Y:S02]  /*5010*/  ISETP.GT.AND P3, PT, R19.reuse, 0xa, PT ;  /* 0x0000000a1300780c */ /* 0x040fe40003f64270 */
[----:B------:R-:W4:Y:S01]  /*5020*/  @P2 LDG.E.U16 R100, desc[UR8][R34.64] ;  /* 0x0000000822642981 */ /* 0x000f22000c1e1500 */
[C---:B------:R-:W-:Y:S02]  /*5030*/  ISETP.GT.AND P2, PT, R19.reuse, 0xe, PT ;  /* 0x0000000e1300780c */ /* 0x040fe40003f44270 */
[----:B------:R-:W-:Y:S01]  /*5040*/  PRMT R89, RZ, 0x7610, R89 ;  /* 0x00007610ff597816 */ /* 0x000fe20000000059 */
[----:B------:R1:W2:Y:S01]  /*5050*/  @P4 LDG.E.U16 R85, desc[UR8][R38.64] ;  /* 0x0000000826554981 */ /* 0x0002a2000c1e1500 */
[----:B------:R-:W-:Y:S01]  /*5060*/  ISETP.GT.AND P4, PT, R19, 0x10, PT ;  /* 0x000000101300780c */ /* 0x000fe20003f84270 */
[----:B0-----:R-:W-:Y:S01]  /*5070*/  IMAD R55, R55, 0xe, RZ ;  /* 0x0000000e37377824 */ /* 0x001fe200078e02ff */
[----:B------:R-:W-:Y:S01]  /*5080*/  PRMT R103, RZ, 0x7610, R103 ;  /* 0x00007610ff677816 */ /* 0x000fe20000000067 */
[----:B-1----:R-:W-:Y:S01]  /*5090*/  IMAD R87, R87, 0x13, RZ ;  /* 0x0000001357577824 */ /* 0x002fe200078e02ff */
[----:B------:R-:W-:Y:S01]  /*50a0*/  ISETP.GT.AND P0, PT, R19, 0x11, PT ;  /* 0x000000111300780c */ /* 0x000fe20003f04270 */
[----:B------:R-:W-:Y:S01]  /*50b0*/  IMAD R86, R86, 0x14, RZ ;  /* 0x0000001456567824 */ /* 0x000fe200078e02ff */
[----:B------:R0:W2:Y:S01]  /*50c0*/  @P3 LDG.E.U16 R89, desc[UR8][R36.64] ;  /* 0x0000000824593981 */ /* 0x0000a2000c1e1500 */
[----:B------:R-:W-:Y:S01]  /*50d0*/  PRMT R91, RZ, 0x7610, R91 ;  /* 0x00007610ff5b7816 */ /* 0x000fe2000000005b */
[----:B------:R-:W1:Y:S01]  /*50e0*/  LDC R116, c[0x0][0x238] ;  /* 0x00008e00ff747b82 */ /* 0x000e620000000800 */
[----:B------:R-:W-:Y:S01]  /*50f0*/  PRMT R39, RZ, 0x7610, R39 ;  /* 0x00007610ff277816 */ /* 0x000fe20000000027 */
[----:B------:R-:W-:-:S03]  /*5100*/  IMAD R20, R20, 0x15, RZ ;  /* 0x0000001514147824 */ /* 0x000fc600078e02ff */
[----:B------:R0:W4:Y:S02]  /*5110*/  @P4 LDG.E.U16 R103, desc[UR8][R70.64] ;  /* 0x0000000846674981 */ /* 0x000124000c1e1500 */
[--C-:B0-----:R-:W-:Y:S01]  /*5120*/  IMAD.WIDE R36, R55, 0x2, R24.reuse ;  /* 0x0000000237247825 */ /* 0x101fe200078e0218 */
[----:B------:R-:W0:Y:S01]  /*5130*/  LDC R54, c[0x0][0x238] ;  /* 0x00008e00ff367b82 */ /* 0x000e220000000800 */
[----:B------:R-:W2:Y:S04]  /*5140*/  @P0 LDG.E.U16 R91, desc[UR8][R30.64] ;  /* 0x000000081e5b0981 */ /* 0x000ea8000c1e1500 */
[----:B------:R1:W2:Y:S01]  /*5150*/  @P2 LDG.E.U16 R39, desc[UR8][R36.64] ;  /* 0x0000000824272981 */ /* 0x0002a2000c1e1500 */
[--C-:B------:R-:W-:Y:S02]  /*5160*/  IMAD.WIDE R70, R86, 0x2, R24.reuse ;  /* 0x0000000256467825 */ /* 0x100fe400078e0218 */
[----:B------:R-:W0:Y:S02]  /*5170*/  LDC R118, c[0x0][0x238] ;  /* 0x00008e00ff767b82 */ /* 0x000e240000000800 */
[----:B-1----:R-:W-:Y:S01]  /*5180*/  IMAD.WIDE R36, R87, 0x2, R24 ;  /* 0x0000000257247825 */ /* 0x002fe200078e0218 */
[----:B------:R-:W-:-:S05]  /*5190*/  PRMT R68, RZ, 0x7610, R68 ;  /* 0x00007610ff447816 */ /* 0x000fca0000000044 */
[----:B------:R-:W1:Y:S01]  /*51a0*/  LDC R117, c[0x0][0x238] ;  /* 0x00008e00ff757b82 */ /* 0x000e620000000800 */
[----:B------:R-:W-:-:S07]  /*51b0*/  IMAD.WIDE R86, R20, 0x2, R24 ;  /* 0x0000000214567825 */ /* 0x000fce00078e0218 */
[----:B------:R-:W1:Y:S01]  /*51c0*/  LDC R20, c[0x0][0x238] ;  /* 0x00008e00ff147b82 */ /* 0x000e620000000800 */
[C---:B------:R-:W-:Y:S02]  /*51d0*/  ISETP.GT.AND P1, PT, R19.reuse, 0xd, PT ;  /* 0x0000000d1300780c */ /* 0x040fe40003f24270 */
[C---:B------:R-:W-:Y:S02]  /*51e0*/  ISETP.GT.AND P2, PT, R19.reuse, 0x13, PT ;  /* 0x000000131300780c */ /* 0x040fe40003f44270 */
[----:B------:R-:W-:Y:S01]  /*51f0*/  ISETP.GT.AND P3, PT, R19, 0xf, PT ;  /* 0x0000000f1300780c */ /* 0x000fe20003f64270 */
[----:B------:R-:W-:Y:S01]  /*5200*/  IMAD R116, R116, 0x12, RZ ;  /* 0x0000001274747824 */ /* 0x000fe200078e02ff */
[----:B------:R-:W-:Y:S01]  /*5210*/  PRMT R23, RZ, 0x7610, R23 ;  /* 0x00007610ff177816 */ /* 0x000fe20000000017 */
[----:B0-----:R-:W-:Y:S01]  /*5220*/  IMAD R54, R54, 0xf, RZ ;  /* 0x0000000f36367824 */ /* 0x001fe200078e02ff */
[----:B------:R-:W0:Y:S01]  /*5230*/  LDC R124, c[0x0][0x238] ;  /* 0x00008e00ff7c7b82 */ /* 0x000e220000000800 */
[----:B------:R-:W-:-:S07]  /*5240*/  PRMT R76, RZ, 0x7610, R76 ;  /* 0x00007610ff4c7816 */ /* 0x000fce000000004c */
[----:B------:R-:W0:Y:S01]  /*5250*/  LDC R125, c[0x0][0x238] ;  /* 0x00008e00ff7d7b82 */ /* 0x000e220000000800 */
[----:B------:R1:W2:Y:S02]  /*5260*/  @P1 LDG.E.U16 R68, desc[UR8][R32.64] ;  /* 0x0000000820441981 */ /* 0x0002a4000c1e1500 */
[----:B-1----:R-:W-:Y:S01]  /*5270*/  IMAD R20, R20, 0x16, RZ ;  /* 0x0000001614147824 */ /* 0x002fe200078e02ff */
[----:B------:R-:W-:Y:S01]  /*5280*/  PRMT R34, RZ, 0x7610, R34 ;  /* 0x00007610ff227816 */ /* 0x000fe20000000022 */
[----:B------:R-:W-:Y:S01]  /*5290*/  IMAD R118, R118, 0x17, RZ ;  /* 0x0000001776767824 */ /* 0x000fe200078e02ff */
[----:B------:R1:W2:Y:S01]  /*52a0*/  @P2 LDG.E.U16 R23, desc[UR8][R36.64] ;  /* 0x0000000824172981 */ /* 0x0002a2000c1e1500 */
[----:B------:R-:W-:Y:S01]  /*52b0*/  IMAD.WIDE R30, R20, 0x2, R24 ;  /* 0x00000002141e7825 */ /* 0x000fe200078e0218 */
[----:B------:R-:W-:Y:S01]  /*52c0*/  PRMT R88, RZ, 0x7610, R88 ;  /* 0x00007610ff587816 */ /* 0x000fe20000000058 */
[----:B------:R-:W0:Y:S02]  /*52d0*/  LDC R20, c[0x0][0x238] ;  /* 0x00008e00ff147b82 */ /* 0x000e240000000800 */
[----:B------:R-:W-:-:S04]  /*52e0*/  IMAD.WIDE R32, R116, 0x2, R24 ;  /* 0x0000000274207825 */ /* 0x000fc800078e0218 */
[--C-:B------:R-:W-:Y:S02]  /*52f0*/  IMAD.WIDE R54, R54, 0x2, R24.reuse ;  /* 0x0000000236367825 */ /* 0x100fe400078e0218 */
[----:B------:R-:W0:Y:S02]  /*5300*/  LDC R116, c[0x0][0x238] ;  /* 0x00008e00ff747b82 */ /* 0x000e240000000800 */
[----:B-1----:R-:W-:Y:S01]  /*5310*/  IMAD.WIDE R36, R118, 0x2, R24 ;  /* 0x0000000276247825 */ /* 0x002fe200078e0218 */
[----:B------:R1:W2:Y:S01]  /*5320*/  @P3 LDG.E.U16 R34, desc[UR8][R54.64] ;  /* 0x0000000836223981 */ /* 0x0002a2000c1e1500 */
[C---:B------:R-:W-:Y:S02]  /*5330*/  ISETP.GT.AND P3, PT, R19.reuse, 0x14, PT ;  /* 0x000000141300780c */ /* 0x040fe40003f64270 */
[C---:B------:R-:W-:Y:S02]  /*5340*/  ISETP.GT.AND P4, PT, R19.reuse, 0x15, PT ;  /* 0x000000151300780c */ /* 0x040fe40003f84270 */
[----:B------:R-:W-:Y:S01]  /*5350*/  PRMT R102, RZ, 0x7610, R102 ;  /* 0x00007610ff667816 */ /* 0x000fe20000000066 */
[----:B------:R-:W3:Y:S01]  /*5360*/  LDC R130, c[0x0][0x238] ;  /* 0x00008e00ff827b82 */ /* 0x000ee20000000800 */
[----:B0-----:R-:W-:Y:S01]  /*5370*/  IMAD R20, R20, 0x1a, RZ ;  /* 0x0000001a14147824 */ /* 0x001fe200078e02ff */
[----:B------:R-:W-:-:S06]  /*5380*/  ISETP.GT.AND P1, PT, R19, 0x12, PT ;  /* 0x000000121300780c */ /* 0x000fcc0003f24270 */
[----:B------:R0:W2:Y:S01]  /*5390*/  @P3 LDG.E.U16 R76, desc[UR8][R70.64] ;  /* 0x00000008464c3981 */ /* 0x0000a2000c1e1500 */
[----:B------:R-:W3:Y:S01]  /*53a0*/  LDC R126, c[0x0][0x238] ;  /* 0x00008e00ff7e7b82 */ /* 0x000ee20000000800 */
[----:B------:R-:W-:-:S07]  /*53b0*/  IMAD.WIDE R118, R20, 0x2, R24 ;  /* 0x0000000214767825 */ /* 0x000fce00078e0218 */
[----:B------:R-:W3:Y:S01]  /*53c0*/  LDC R20, c[0x0][0x238] ;  /* 0x00008e00ff147b82 */ /* 0x000ee20000000800 */
[----:B-1----:R-:W-:Y:S02]  /*53d0*/  PRMT R55, RZ, 0x7610, R55 ;  /* 0x00007610ff377816 */ /* 0x002fe40000000037 */
[----:B------:R-:W-:Y:S01]  /*53e0*/  ISETP.GT.AND P3, PT, R19, 0x19, PT ;  /* 0x000000191300780c */ /* 0x000fe20003f64270 */
[----:B------:R-:W-:Y:S01]  /*53f0*/  IMAD R117, R117, 0x18, RZ ;  /* 0x0000001875757824 */ /* 0x000fe200078e02ff */
[----:B------:R1:W2:Y:S01]  /*5400*/  @P1 LDG.E.U16 R88, desc[UR8][R32.64] ;  /* 0x0000000820581981 */ /* 0x0002a2000c1e1500 */
[----:B------:R-:W-:Y:S02]  /*5410*/  PRMT R129, RZ, 0x7610, R129 ;  /* 0x00007610ff817816 */ /* 0x000fe40000000081 */
[----:B------:R-:W-:Y:S01]  /*5420*/  PRMT R84, RZ, 0x7610, R84 ;  /* 0x00007610ff547816 */ /* 0x000fe20000000054 */
[----:B------:R1:W2:Y:S01]  /*5430*/  @P4 LDG.E.U16 R55, desc[UR8][R86.64] ;  /* 0x0000000856374981 */ /* 0x0002a2000c1e1500 */
[----:B------:R-:W-:Y:S01]  /*5440*/  ISETP.GT.AND P4, PT, R19, 0x1a, PT ;  /* 0x0000001a1300780c */ /* 0x000fe20003f84270 */
[----:B------:R-:W-:Y:S01]  /*5450*/  IMAD R116, R116, 0x19, RZ ;  /* 0x0000001974747824 */ /* 0x000fe200078e02ff */
[----:B------:R-:W4:Y:S01]  /*5460*/  LDC R127, c[0x0][0x238] ;  /* 0x00008e00ff7f7b82 */ /* 0x000f220000000800 */
[----:B0-----:R-:W-:Y:S01]  /*5470*/  IMAD.WIDE R70, R117, 0x2, R24 ;  /* 0x0000000275467825 */ /* 0x001fe200078e0218 */
[----:B-1----:R-:W-:-:S03]  /*5480*/  PRMT R33, RZ, 0x7610, R33 ;  /* 0x00007610ff217816 */ /* 0x002fc60000000021 */
[----:B------:R-:W-:Y:S01]  /*5490*/  IMAD.WIDE R116, R116, 0x2, R24 ;  /* 0x0000000274747825 */ /* 0x000fe200078e0218 */
[----:B------:R-:W-:Y:S02]  /*54a0*/  PRMT R87, RZ, 0x7610, R87 ;  /* 0x00007610ff577816 */ /* 0x000fe40000000057 */
[----:B------:R-:W0:Y:S01]  /*54b0*/  LDC R139, c[0x0][0x238] ;  /* 0x00008e00ff8b7b82 */ /* 0x000e220000000800 */
[----:B------:R-:W-:Y:S01]  /*54c0*/  IMAD R125, R125, 0x1c, RZ ;  /* 0x0000001c7d7d7824 */ /* 0x000fe200078e02ff */
[----:B------:R1:W2:Y:S01]  /*54d0*/  @P3 LDG.E.U16 R33, desc[UR8][R116.64] ;  /* 0x0000000874213981 */ /* 0x0002a2000c1e1500 */
[----:B------:R-:W-:Y:S02]  /*54e0*/  IMAD R124, R124, 0x1d, RZ ;  /* 0x0000001d7c7c7824 */ /* 0x000fe400078e02ff */
[----:B---3--:R-:W-:Y:S01]  /*54f0*/  IMAD R20, R20, 0x1e, RZ ;  /* 0x0000001e14147824 */ /* 0x008fe200078e02ff */
[----:B------:R3:W2:Y:S01]  /*5500*/  @P4 LDG.E.U16 R87, desc[UR8][R118.64] ;  /* 0x0000000876574981 */ /* 0x0006a2000c1e1500 */
[----:B------:R-:W-:Y:S01]  /*5510*/  ISETP.GT.AND P2, PT, R19, 0x18, PT ;  /* 0x000000181300780c */ /* 0x000fe20003f44270 */
[----:B------:R-:W0:Y:S01]  /*5520*/  LDC R183, c[0x0][0x238] ;  /* 0x00008e00ffb77b82 */ /* 0x000e220000000800 */
[----:B-1----:R-:W-:-:S04]  /*5530*/  IMAD.WIDE R116, R125, 0x2, R24 ;  /* 0x000000027d747825 */ /* 0x002fc800078e0218 */
[----:B---3--:R-:W-:Y:S01]  /*5540*/  IMAD.WIDE R118, R124, 0x2, R24 ;  /* 0x000000027c767825 */ /* 0x008fe200078e0218 */
[----:B------:R-:W-:Y:S02]  /*5550*/  PRMT R90, RZ, 0x7610, R90 ;  /* 0x00007610ff5a7816 */ /* 0x000fe4000000005a */
[----:B------:R-:W1:Y:S01]  /*5560*/  LDC R189, c[0x0][0x238] ;  /* 0x00008e00ffbd7b82 */ /* 0x000e620000000800 */
[----:B------:R-:W-:-:S03]  /*5570*/  IMAD.WIDE R124, R20, 0x2, R24 ;  /* 0x00000002147c7825 */ /* 0x000fc600078e0218 */
[----:B------:R3:W2:Y:S04]  /*5580*/  @P2 LDG.E.U16 R102, desc[UR8][R70.64] ;  /* 0x0000000846662981 */ /* 0x0006a8000c1e1500 */
[----:B------:R-:W0:Y:S01]  /*5590*/  LDC R20, c[0x0][0x238] ;  /* 0x00008e00ff147b82 */ /* 0x000e220000000800 */
[----:B------:R-:W-:Y:S02]  /*55a0*/  ISETP.GT.AND P2, PT, R19, 0x1c, PT ;  /* 0x0000001c1300780c */ /* 0x000fe40003f44270 */
[----:B---3--:R-:W-:Y:S02]  /*55b0*/  PRMT R71, RZ, 0x7610, R71 ;  /* 0x00007610ff477816 */ /* 0x008fe40000000047 */
[----:B------:R-:W-:-:S03]  /*55c0*/  PRMT R101, RZ, 0x7610, R101 ;  /* 0x00007610ff657816 */ /* 0x000fc60000000065 */
[----:B------:R-:W3:Y:S06]  /*55d0*/  LDC R138, c[0x0][0x238] ;  /* 0x00008e00ff8a7b82 */ /* 0x000eec0000000800 */
[----:B------:R0:W2:Y:S02]  /*55e0*/  @P2 LDG.E.U16 R71, desc[UR8][R116.64] ;  /* 0x0000000874472981 */ /* 0x0000a4000c1e1500 */
[----:B0-----:R-:W-:-:S04]  /*55f0*/  IMAD R20, R20, 0x1f, RZ ;  /* 0x0000001f14147824 */ /* 0x001fc800078e02ff */
[----:B------:R-:W-:Y:S02]  /*5600*/  IMAD.WIDE R116, R20, 0x2, R24 ;  /* 0x0000000214747825 */ /* 0x000fe400078e0218 */
[----:B------:R-:W0:Y:S01]  /*5610*/  LDC R20, c[0x0][0x238] ;  /* 0x00008e00ff147b82 */ /* 0x000e220000000800 */
[C---:B------:R-:W-:Y:S02]  /*5620*/  ISETP.GT.AND P1, PT, R19.reuse, 0x17, PT ;  /* 0x000000171300780c */ /* 0x040fe40003f24270 */
[----:B------:R-:W-:Y:S02]  /*5630*/  PRMT R32, RZ, 0x7610, R32 ;  /* 0x00007610ff207816 */ /* 0x000fe40000000020 */
[C---:B------:R-:W-:Y:S02]  /*5640*/  ISETP.GT.AND P3, PT, R19.reuse, 0x1d, PT ;  /* 0x0000001d1300780c */ /* 0x040fe40003f64270 */
[----:B------:R-:W-:Y:S01]  /*5650*/  ISETP.GT.AND P0, PT, R19, 0x16, PT ;  /* 0x000000161300780c */ /* 0x000fe20003f04270 */
[----:B------:R-:W-:Y:S01]  /*5660*/  IMAD.SHL.U32 R130, R130, 0x20, RZ ;  /* 0x0000002082827824 */ /* 0x000fe200078e00ff */
[----:B------:R-:W-:-:S05]  /*5670*/  PRMT R38, RZ, 0x7610, R38 ;  /* 0x00007610ff267816 */ /* 0x000fca0000000026 */
[----:B------:R1:W2:Y:S06]  /*5680*/  @P1 LDG.E.U16 R32, desc[UR8][R36.64] ;  /* 0x0000000824201981 */ /* 0x0002ac000c1e1500 */
[----:B------:R-:W2:Y:S01]  /*5690*/  @P0 LDG.E.U16 R38, desc[UR8][R30.64] ;  /* 0x000000081e260981 */ /* 0x000ea2000c1e1500 */
[----:B-1----:R-:W-:Y:S01]  /*56a0*/  PRMT R37, RZ, 0x7610, R37 ;  /* 0x00007610ff257816 */ /* 0x002fe20000000025 */
[----:B0-----:R-:W-:Y:S01]  /*56b0*/  IMAD R20, R20, 0x23, RZ ;  /* 0x0000002314147824 */ /* 0x001fe200078e02ff */
[----:B------:R-:W-:-:S04]  /*56c0*/  ISETP.GT.AND P0, PT, R19, RZ, PT ;  /* 0x000000ff1300720c */ /* 0x000fc80003f04270 */
[----:B------:R0:W2:Y:S01]  /*56d0*/  @P3 LDG.E.U16 R37, desc[UR8][R118.64] ;  /* 0x0000000876253981 */ /* 0x0000a2000c1e1500 */
[----:B------:R-:W-:Y:S01]  /*56e0*/  ISETP.GT.AND P1, PT, R19, 0x1b, PT ;  /* 0x0000001b1300780c */ /* 0x000fe20003f24270 */
[----:B------:R-:W-:-:S07]  /*56f0*/  IMAD R126, R126, 0x1b, RZ ;  /* 0x0000001b7e7e7824 */ /* 0x000fce00078e02ff */
[----:B------:R-:W2:Y:S01]  /*5700*/  @P0 LDG.E.U16 R129, desc[UR8][R24.64] ;  /* 0x0000000818810981 */ /* 0x000ea2000c1e1500 */
[----:B0-----:R-:W-:-:S04]  /*5710*/  IMAD.WIDE R118, R130, 0x2, R24 ;  /* 0x0000000282767825 */ /* 0x001fc800078e0218 */
[--C-:B------:R-:W-:Y:S02]  /*5720*/  IMAD.WIDE R130, R20, 0x2, R24.reuse ;  /* 0x0000000214827825 */ /* 0x100fe400078e0218 */
[----:B------:R-:W0:Y:S01]  /*5730*/  LDC R20, c[0x0][0x238] ;  /* 0x00008e00ff147b82 */ /* 0x000e220000000800 */
[----:B------:R-:W-:Y:S01]  /*5740*/  ISETP.GT.AND P0, PT, R19, 0x1f, PT ;  /* 0x0000001f1300780c */ /* 0x000fe20003f04270 */
[----:B------:R-:W-:-:S05]  /*5750*/  IMAD.WIDE R30, R126, 0x2, R24 ;  /* 0x000000027e1e7825 */ /* 0x000fca00078e0218 */
[----:B------:R1:W2:Y:S01]  /*5760*/  @P1 LDG.E.U16 R84, desc[UR8][R30.64] ;  /* 0x000000081e541981 */ /* 0x0002a2000c1e1500 */
[----:B------:R-:W3:Y:S01]  /*5770*/  LDC R126, c[0x0][0x238] ;  /* 0x00008e00ff7e7b82 */ /* 0x000ee20000000800 */
[----:B-1----:R-:W-:-:S06]  /*5780*/  PRMT R31, RZ, 0x7610, R31 ;  /* 0x00007610ff1f7816 */ /* 0x002fcc000000001f */
[----:B------:R1:W2:Y:S01]  /*5790*/  @P0 LDG.E.U16 R31, desc[UR8][R116.64] ;  /* 0x00000008741f0981 */ /* 0x0002a2000c1e1500 */
[----:B0-----:R-:W-:-:S04]  /*57a0*/  IMAD R20, R20, 0x24, RZ ;  /* 0x0000002414147824 */ /* 0x001fc800078e02ff */
[----:B-1----:R-:W-:Y:S02]  /*57b0*/  IMAD.WIDE R116, R20, 0x2, R24 ;  /* 0x0000000214747825 */ /* 0x002fe400078e0218 */
[----:B------:R-:W0:Y:S01]  /*57c0*/  LDC R20, c[0x0][0x238] ;  /* 0x00008e00ff147b82 */ /* 0x000e220000000800 */
[C---:B------:R-:W-:Y:S02]  /*57d0*/  ISETP.GT.AND P4, PT, R19.reuse, 0x1e, PT ;  /* 0x0000001e1300780c */ /* 0x040fe40003f84270 */
[----:B------:R-:W-:Y:S02]  /*57e0*/  PRMT R36, RZ, 0x7610, R36 ;  /* 0x00007610ff247816 */ /* 0x000fe40000000024 */
[----:B------:R-:W-:Y:S01]  /*57f0*/  ISETP.GT.AND P3, PT, R19, 0x22, PT ;  /* 0x000000221300780c */ /* 0x000fe20003f64270 */
[----:B----4-:R-:W-:Y:S02]  /*5800*/  IMAD R127, R127, 0x21, RZ ;  /* 0x000000217f7f7824 */ /* 0x010fe400078e02ff */
[----:B---3--:R-:W-:Y:S01]  /*5810*/  IMAD R126, R126, 0x22, RZ ;  /* 0x000000227e7e7824 */ /* 0x008fe200078e02ff */
[----:B------:R-:W-:-:S05]  /*5820*/  PRMT R86, RZ, 0x7610, R86 ;  /* 0x00007610ff567816 */ /* 0x000fca0000000056 */
[----:B------:R1:W3:Y:S01]  /*5830*/  @P4 LDG.E.U16 R36, desc[UR8][R124.64] ;  /* 0x000000087c244981 */ /* 0x0002e2000c1e1500 */
[----:B------:R-:W-:Y:S01]  /*5840*/  ISETP.GT.AND P2, PT, R19, 0x21, PT ;  /* 0x000000211300780c */ /* 0x000fe20003f44270 */
[----:B-1----:R-:W-:-:S04]  /*5850*/  IMAD.WIDE R124, R127, 0x2, R24 ;  /* 0x000000027f7c7825 */ /* 0x002fc800078e0218 */
[----:B------:R-:W-:-:S08]  /*5860*/  IMAD.WIDE R126, R126, 0x2, R24 ;  /* 0x000000027e7e7825 */ /* 0x000fd000078e0218 */
[----:B------:R-:W4:Y:S01]  /*5870*/  @P2 LDG.E.U16 R90, desc[UR8][R124.64] ;  /* 0x000000087c5a2981 */ /* 0x000f22000c1e1500 */
[----:B0-----:R-:W-:-:S03]  /*5880*/  IMAD R20, R20, 0x27, RZ ;  /* 0x0000002714147824 */ /* 0x001fc600078e02ff */
[----:B------:R0:W3:Y:S02]  /*5890*/  @P3 LDG.E.U16 R86, desc[UR8][R126.64] ;  /* 0x000000087e563981 */ /* 0x0000e4000c1e1500 */
[----:B0-----:R-:W-:Y:S02]  /*58a0*/  IMAD.WIDE R126, R20, 0x2, R24 ;  /* 0x00000002147e7825 */ /* 0x001fe400078e0218 */
[----:B------:R-:W0:Y:S01]  /*58b0*/  LDC R20, c[0x0][0x238] ;  /* 0x00008e00ff147b82 */ /* 0x000e220000000800 */
[C---:B------:R-:W-:Y:S02]  /*58c0*/  ISETP.GT.AND P2, PT, R19.reuse, 0x26, PT ;  /* 0x000000261300780c */ /* 0x040fe40003f44270 */
[----:B------:R-:W-:Y:S01]  /*58d0*/  ISETP.GT.AND P1, PT, R19, 0x20, PT ;  /* 0x000000201300780c */ /* 0x000fe20003f24270 */
[----:B------:R-:W-:Y:S01]  /*58e0*/  IMAD R139, R139, 0x26, RZ ;  /* 0x000000268b8b7824 */ /* 0x000fe200078e02ff */
[----:B------:R-:W-:-:S03]  /*58f0*/  PRMT R35, RZ, 0x7610, R35 ;  /* 0x00007610ff237816 */ /* 0x000fc60000000023 */
[----:B------:R-:W-:Y:S01]  /*5900*/  IMAD.WIDE R124, R139, 0x2, R24 ;  /* 0x000000028b7c7825 */ /* 0x000fe200078e0218 */
[----:B------:R-:W-:Y:S01]  /*5910*/  PRMT R54, RZ, 0x7610, R54 ;  /* 0x00007610ff367816 */ /* 0x000fe20000000036 */
[----:B------:R-:W1:Y:S04]  /*5920*/  LDC R139, c[0x0][0x238] ;  /* 0x00008e00ff8b7b82 */ /* 0x000e680000000800 */
[----:B------:R0:W3:Y:S04]  /*5930*/  @P2 LDG.E.U16 R35, desc[UR8][R124.64] ;  /* 0x000000087c232981 */ /* 0x0000e8000c1e1500 */
[----:B------:R0:W4:Y:S02]  /*5940*/  @P1 LDG.E.U16 R101, desc[UR8][R118.64] ;  /* 0x0000000876651981 */ /* 0x000124000c1e1500 */
[----:B0-----:R-:W-:Y:S01]  /*5950*/  IMAD R20, R20, 0x30, RZ ;  /* 0x0000003014147824 */ /* 0x001fe200078e02ff */
[----:B------:R-:W-:-:S03]  /*5960*/  ISETP.GT.AND P1, PT, R19, 0x25, PT ;  /* 0x000000251300780c */ /* 0x000fc60003f24270 */
[----:B------:R-:W-:Y:S02]  /*5970*/  IMAD.WIDE R124, R20, 0x2, R24 ;  /* 0x00000002147c7825 */ /* 0x000fe400078e0218 */
[----:B------:R-:W0:Y:S02]  /*5980*/  LDC R20, c[0x0][0x238] ;  /* 0x00008e00ff147b82 */ /* 0x000e240000000800 */
[----:B------:R-:W-:Y:S01]  /*5990*/  IMAD R183, R183, 0x25, RZ ;  /* 0x00000025b7b77824 */ /* 0x000fe200078e02ff */
[----:B------:R-:W-:-:S03]  /*59a0*/  ISETP.GT.AND P0, PT, R19, 0x24, PT ;  /* 0x000000241300780c */ /* 0x000fc60003f04270 */
[----:B------:R-:W-:Y:S01]  /*59b0*/  IMAD.WIDE R118, R183, 0x2, R24 ;  /* 0x00000002b7767825 */ /* 0x000fe200078e0218 */
[----:B------:R-:W-:Y:S01]  /*59c0*/  PRMT R70, RZ, 0x7610, R70 ;  /* 0x00007610ff467816 */ /* 0x000fe20000000046 */
[----:B------:R-:W1:Y:S03]  /*59d0*/  LDC R183, c[0x0][0x238] ;  /* 0x00008e00ffb77b82 */ /* 0x000e660000000800 */
[----:B------:R-:W3:Y:S01]  /*59e0*/  @P1 LDG.E.U16 R54, desc[UR8][R118.64] ;  /* 0x0000000876361981 */ /* 0x000ee2000c1e1500 */
[----:B------:R-:W-:Y:S01]  /*59f0*/  ISETP.GT.AND P1, PT, R19, 0x28, PT ;  /* 0x000000281300780c */ /* 0x000fe20003f24270 */
[----:B------:R-:W-:Y:S01]  /*5a00*/  IMAD R189, R189, 0x28, RZ ;  /* 0x00000028bdbd7824 */ /* 0x000fe200078e02ff */
[----:B------:R-:W-:Y:S02]  /*5a10*/  PRMT R137, RZ, 0x7610, R137 ;  /* 0x00007610ff897816 */ /* 0x000fe40000000089 */
[----:B------:R0:W3:Y:S01]  /*5a20*/  @P0 LDG.E.U16 R70, desc[UR8][R116.64] ;  /* 0x0000000874460981 */ /* 0x0000e2000c1e1500 */
[----:B------:R-:W-:-:S02]  /*5a30*/  ISETP.GT.AND P4, PT, R19, 0x23, PT ;  /* 0x000000231300780c */ /* 0x000fc40003f84270 */
[----:B------:R-:W-:Y:S01]  /*5a40*/  ISETP.GT.AND P3, PT, R19, 0x27, PT ;  /* 0x000000271300780c */ /* 0x000fe20003f64270 */
[----:B0-----:R-:W-:Y:S02]  /*5a50*/  IMAD R20, R20, 0x2a, RZ ;  /* 0x0000002a14147824 */ /* 0x001fe400078e02ff */
[----:B------:R-:W-:Y:S01]  /*5a60*/  IMAD.WIDE R116, R189, 0x2, R24 ;  /* 0x00000002bd747825 */ /* 0x000fe200078e0218 */
[----:B------:R-:W-:Y:S01]  /*5a70*/  PRMT R79, RZ, 0x7610, R79 ;  /* 0x00007610ff4f7816 */ /* 0x000fe2000000004f */
[----:B------:R-:W0:Y:S03]  /*5a80*/  LDC R189, c[0x0][0x238] ;  /* 0x00008e00ffbd7b82 */ /* 0x000e260000000800 */
[----:B------:R1:W4:Y:S01]  /*5a90*/  @P1 LDG.E.U16 R137, desc[UR8][R116.64] ;  /* 0x0000000874891981 */ /* 0x000322000c1e1500 */
[----:B------:R-:W-:Y:S02]  /*5aa0*/  ISETP.GT.AND P0, PT, R19, 0x1, PT ;  /* 0x000000011300780c */ /* 0x000fe40003f04270 */
[----:B------:R-:W-:Y:S01]  /*5ab0*/  PRMT R30, RZ, 0x7610, R30 ;  /* 0x00007610ff1e7816 */ /* 0x000fe2000000001e */
[----:B------:R1:W3:Y:S05]  /*5ac0*/  @P4 LDG.E.U16 R79, desc[UR8][R130.64] ;  /* 0x00000008824f4981 */ /* 0x0002ea000c1e1500 */
[----:B------:R1:W3:Y:S02]  /*5ad0*/  @P3 LDG.E.U16 R30, desc[UR8][R126.64] ;  /* 0x000000087e1e3981 */ /* 0x0002e4000c1e1500 */
[----:B-1----:R-:W-:-:S02]  /*5ae0*/  IMAD.WIDE R116, R20, 0x2, R24 ;  /* 0x0000000214747825 */ /* 0x002fc400078e0218 */
[----:B------:R-:W1:Y:S01]  /*5af0*/  LDC R20, c[0x0][0x238] ;  /* 0x00008e00ff147b82 */ /* 0x000e620000000800 */
[----:B------:R-:W-:Y:S01]  /*5b00*/  PRMT R131, RZ, 0x7610, R131 ;  /* 0x00007610ff837816 */ /* 0x000fe20000000083 */
[----:B------:R-:W-:-:S05]  /*5b10*/  IMAD.WIDE R126, R138, 0x2, R24 ;  /* 0x000000028a7e7825 */ /* 0x000fca00078e0218 */
[----:B------:R-:W3:Y:S01]  /*5b20*/  @P0 LDG.E.U16 R131, desc[UR8][R126.64] ;  /* 0x000000087e830981 */ /* 0x000ee2000c1e1500 */
[----:B------:R-:W-:Y:S02]  /*5b30*/  ISETP.GT.AND P0, PT, R19, 0x2a, PT ;  /* 0x0000002a1300780c */ /* 0x000fe40003f04270 */
[----:B------:R-:W-:Y:S01]  /*5b40*/  PRMT R138, RZ, 0x7610, R138 ;  /* 0x00007610ff8a7816 */ /* 0x000fe2000000008a */
[----:B-1----:R-:W-:-:S10]  /*5b50*/  IMAD R20, R20, 0x38, RZ ;  /* 0x0000003814147824 */ /* 0x002fd400078e02ff */
[----:B------:R1:W3:Y:S02]  /*5b60*/  @P0 LDG.E.U16 R138, desc[UR8][R116.64] ;  /* 0x00000008748a0981 */ /* 0x0002e4000c1e1500 */
[----:B-1----:R-:W-:Y:S02]  /*5b70*/  IMAD.WIDE R116, R20, 0x2, R24 ;  /* 0x0000000214747825 */ /* 0x002fe400078e0218 */
[----:B------:R-:W1:Y:S01]  /*5b80*/  LDC R20, c[0x0][0x238] ;  /* 0x00008e00ff147b82 */ /* 0x000e620000000800 */
[C---:B------:R-:W-:Y:S02]  /*5b90*/  ISETP.GT.AND P2, PT, R19.reuse, 0x29, PT ;  /* 0x000000291300780c */ /* 0x040fe40003f44270 */
[----:B------:R-:W-:Y:S01]  /*5ba0*/  ISETP.GT.AND P1, PT, R19, 0x38, PT ;  /* 0x000000381300780c */ /* 0x000fe20003f24270 */
[----:B------:R-:W-:Y:S01]  /*5bb0*/  IMAD R183, R183, 0x29, RZ ;  /* 0x00000029b7b77824 */ /* 0x000fe200078e02ff */
[----:B------:R-:W-:Y:S02]  /*5bc0*/  ISETP.GT.AND P3, PT, R19, 0x30, PT ;  /* 0x000000301300780c */ /* 0x000fe40003f64270 */
[----:B------:R-:W-:Y:S01]  /*5bd0*/  PRMT R130, RZ, 0x7610, R130 ;  /* 0x00007610ff827816 */ /* 0x000fe20000000082 */
[----:B------:R-:W-:Y:S01]  /*5be0*/  IMAD.WIDE R118, R183, 0x2, R24 ;  /* 0x00000002b7767825 */ /* 0x000fe200078e0218 */
[----:B------:R-:W-:Y:S01]  /*5bf0*/  PRMT R146, RZ, 0x7610, R146 ;  /* 0x00007610ff927816 */ /* 0x000fe20000000092 */
[----:B------:R-:W0:Y:S01]  /*5c00*/  LDC R183, c[0x0][0x238] ;  /* 0x00008e00ffb77b82 */ /* 0x000e220000000800 */
[----:B------:R-:W-:-:S03]  /*5c10*/  PRMT R136, RZ, 0x7610, R136 ;  /* 0x00007610ff887816 */ /* 0x000fc60000000088 */
[----:B------:R2:W3:Y:S01]  /*5c20*/  @P2 LDG.E.U16 R130, desc[UR8][R118.64] ;  /* 0x0000000876822981 */ /* 0x0004e2000c1e1500 */
[----:B------:R-:W-:-:S03]  /*5c30*/  ISETP.GT.AND P2, PT, R19, 0x3c, PT ;  /* 0x0000003c1300780c */ /* 0x000fc60003f44270 */
[----:B------:R2:W3:Y:S04]  /*5c40*/  @P1 LDG.E.U16 R146, desc[UR8][R116.64] ;  /* 0x0000000874921981 */ /* 0x0004e8000c1e1500 */
[----:B------:R2:W3:Y:S01]  /*5c50*/  @P3 LDG.E.U16 R136, desc[UR8][R124.64] ;  /* 0x000000087c883981 */ /* 0x0004e2000c1e1500 */
[----:B-1----:R-:W-:Y:S01]  /*5c60*/  IMAD R20, R20, 0x2b, RZ ;  /* 0x0000002b14147824 */ /* 0x002fe200078e02ff */
[----:B------:R-:W-:Y:S01]  /*5c70*/  ISETP.GT.AND P3, PT, R19, 0x3d, PT ;  /* 0x0000003d1300780c */ /* 0x000fe20003f64270 */
[C---:B--2---:R-:W-:Y:S02]  /*5c80*/  IMAD R118, R139.reuse, 0x3c, RZ ;  /* 0x0000003c8b767824 */ /* 0x044fe400078e02ff */
[----:B------:R-:W-:Y:S02]  /*5c90*/  IMAD.WIDE R116, R20, 0x2, R24 ;  /* 0x0000000214747825 */ /* 0x000fe400078e0218 */
[----:B------:R-:W1:Y:S01]  /*5ca0*/  LDC R20, c[0x0][0x238] ;  /* 0x00008e00ff147b82 */ /* 0x000e620000000800 */
[----:B------:R-:W-:Y:S01]  /*5cb0*/  PRMT R126, RZ, 0x7610, R126 ;  /* 0x00007610ff7e7816 */ /* 0x000fe2000000007e */
[----:B------:R-:W-:-:S02]  /*5cc0*/  IMAD R124, R139, 0x3d, RZ ;  /* 0x0000003d8b7c7824 */ /* 0x000fc400078e02ff */
[----:B------:R-:W-:Y:S01]  /*5cd0*/  IMAD.WIDE R118, R118, 0x2, R24 ;  /* 0x0000000276767825 */ /* 0x000fe200078e0218 */
[----:B------:R-:W-:Y:S02]  /*5ce0*/  PRMT R127, RZ, 0x7610, R127 ;  /* 0x00007610ff7f7816 */ /* 0x000fe4000000007f */
[C---:B------:R-:W-:Y:S01]  /*5cf0*/  ISETP.GT.AND P4, PT, R19.reuse, 0x3e, PT ;  /* 0x0000003e1300780c */ /* 0x040fe20003f84270 */
[----:B------:R-:W-:Y:S01]  /*5d00*/  IMAD.WIDE R124, R124, 0x2, R24 ;  /* 0x000000027c7c7825 */ /* 0x000fe200078e0218 */
[----:B------:R2:W3:Y:S01]  /*5d10*/  @P2 LDG.E.U16 R126, desc[UR8][R118.64] ;  /* 0x00000008767e2981 */ /* 0x0004e2000c1e1500 */
[----:B------:R-:W-:-:S03]  /*5d20*/  ISETP.GT.AND P0, PT, R19, 0x2b, PT ;  /* 0x0000002b1300780c */ /* 0x000fc60003f04270 */
[----:B------:R0:W3:Y:S01]  /*5d30*/  @P3 LDG.E.U16 R127, desc[UR8][R124.64] ;  /* 0x000000087c7f3981 */ /* 0x0000e2000c1e1500 */
[----:B--2---:R-:W-:Y:S01]  /*5d40*/  IMAD R118, R139, 0x3e, RZ ;  /* 0x0000003e8b767824 */ /* 0x004fe200078e02ff */
[----:B0-----:R-:W-:-:S03]  /*5d50*/  PRMT R124, RZ, 0x7610, R124 ;  /* 0x00007610ff7c7816 */ /* 0x001fc6000000007c */
[----:B------:R-:W-:-:S05]  /*5d60*/  IMAD.WIDE R118, R118, 0x2, R24 ;  /* 0x0000000276767825 */ /* 0x000fca00078e0218 */
[----:B------:R0:W2:Y:S01]  /*5d70*/  @P4 LDG.E.U16 R124, desc[UR8][R118.64] ;  /* 0x00000008767c4981 */ /* 0x0000a2000c1e1500 */
[----:B-1----:R-:W-:Y:S02]  /*5d80*/  IMAD R20, R20, 0x2c, RZ ;  /* 0x0000002c14147824 */ /* 0x002fe400078e02ff */
[----:B0-----:R-:W-:Y:S01]  /*5d90*/  IMAD R118, R139, 0x3f, RZ ;  /* 0x0000003f8b767824 */ /* 0x001fe200078e02ff */
[----:B------:R-:W-:-:S06]  /*5da0*/  PRMT R139, RZ, 0x7610, R139 ;  /* 0x00007610ff8b7816 */ /* 0x000fcc000000008b */
[----:B------:R0:W2:Y:S01]  /*5db0*/  @P0 LDG.E.U16 R139, desc[UR8][R116.64] ;  /* 0x00000008748b0981 */ /* 0x0000a2000c1e1500 */
[C---:B------:R-:W-:Y:S01]  /*5dc0*/  ISETP.GT.AND P2, PT, R19.reuse, 0x3f, PT ;  /* 0x0000003f1300780c */ /* 0x040fe20003f44270 */
[--C-:B0-----:R-:W-:Y:S02]  /*5dd0*/  IMAD.WIDE R116, R20, 0x2, R24.reuse ;  /* 0x0000000214747825 */ /* 0x101fe400078e0218 */
[----:B------:R-:W0:Y:S01]  /*5de0*/  LDC R20, c[0x0][0x238] ;  /* 0x00008e00ff147b82 */ /* 0x000e220000000800 */
[----:B------:R-:W-:Y:S01]  /*5df0*/  ISETP.GT.AND P1, PT, R19, 0x2c, PT ;  /* 0x0000002c1300780c */ /* 0x000fe20003f24270 */
[----:B------:R-:W-:Y:S01]  /*5e00*/  IMAD.WIDE R118, R118, 0x2, R24 ;  /* 0x0000000276767825 */ /* 0x000fe200078e0218 */
[----:B------:R-:W-:-:S07]  /*5e10*/  PRMT R125, RZ, 0x7610, R125 ;  /* 0x00007610ff7d7816 */ /* 0x000fce000000007d */
[----:B------:R1:W2:Y:S02]  /*5e20*/  @P2 LDG.E.U16 R125, desc[UR8][R118.64] ;  /* 0x00000008767d2981 */ /* 0x0002a4000c1e1500 */
[----:B-1----:R-:W-:Y:S01]  /*5e30*/  PRMT R118, RZ, 0x7610, R118 ;  /* 0x00007610ff767816 */ /* 0x002fe20000000076 */
[----:B0-----:R-:W-:-:S05]  /*5e40*/  IMAD R20, R20, 0x2d, RZ ;  /* 0x0000002d14147824 */ /* 0x001fca00078e02ff */
[----:B------:R0:W2:Y:S02]  /*5e50*/  @P1 LDG.E.U16 R118, desc[UR8][R116.64] ;  /* 0x0000000874761981 */ /* 0x0000a4000c1e1500 */
[----:B0-----:R-:W-:Y:S02]  /*5e60*/  IMAD.WIDE R116, R20, 0x2, R24 ;  /* 0x0000000214747825 */ /* 0x001fe400078e0218 */
[----:B------:R-:W0:Y:S01]  /*5e70*/  LDC R20, c[0x0][0x238] ;  /* 0x00008e00ff147b82 */ /* 0x000e220000000800 */
[----:B------:R-:W-:Y:S02]  /*5e80*/  ISETP.GT.AND P0, PT, R19, 0x2d, PT ;  /* 0x0000002d1300780c */ /* 0x000fe40003f04270 */
[----:B------:R-:W-:-:S11]  /*5e90*/  PRMT R119, RZ, 0x7610, R119 ;  /* 0x00007610ff777816 */ /* 0x000fd60000000077 */
[----:B------:R1:W2:Y:S01]  /*5ea0*/  @P0 LDG.E.U16 R119, desc[UR8][R116.64] ;  /* 0x0000000874770981 */ /* 0x0002a2000c1e1500 */
[----:B0-----:R-:W-:-:S04]  /*5eb0*/  IMAD R20, R20, 0x2e, RZ ;  /* 0x0000002e14147824 */ /* 0x001fc800078e02ff */
[----:B-1----:R-:W-:Y:S02]  /*5ec0*/  IMAD.WIDE R116, R20, 0x2, R24 ;  /* 0x0000000214747825 */ /* 0x002fe400078e0218 */
        /* <DEDUP_REMOVED lines=31> */
[C---:B------:R-:W-:Y:S02]  /*60c0*/  ISETP.GT.AND P0, PT, R19.reuse, 0x34, PT ;  /* 0x000000341300780c */ /* 0x040fe40003f04270 */
[----:B------:R-:W-:Y:S02]  /*60d0*/  ISETP.GT.AND P1, PT, R19, 0x39, PT ;  /* 0x000000391300780c */ /* 0x000fe40003f24270 */
[----:B------:R-:W-:Y:S01]  /*60e0*/  PRMT R170, RZ, 0x7610, R170 ;  /* 0x00007610ffaa7816 */ /* 0x000fe200000000aa */
[----:B------:R-:W-:Y:S01]  /*60f0*/  IMAD R183, R183, 0x39, RZ ;  /* 0x00000039b7b77824 */ /* 0x000fe200078e02ff */
[----:B------:R-:W-:-:S07]  /*6100*/  PRMT R185, RZ, 0x7610, R185 ;  /* 0x00007610ffb97816 */ /* 0x000fce00000000b9 */
[----:B------:R1:W2:Y:S02]  /*6110*/  @P0 LDG.E.U16 R170, desc[UR8][R116.64] ;  /* 0x0000000874aa0981 */ /* 0x0002a4000c1e1500 */
[----:B-1----:R-:W-:-:S04]  /*6120*/  IMAD.WIDE R116, R183, 0x2, R24 ;  /* 0x00000002b7747825 */ /* 0x002fc800078e0218 */
[----:B0-----:R-:W-:Y:S01]  /*6130*/  IMAD R20, R20, 0x35, RZ ;  /* 0x0000003514147824 */ /* 0x001fe200078e02ff */
[----:B------:R0:W2:Y:S03]  /*6140*/  @P1 LDG.E.U16 R185, desc[UR8][R116.64] ;  /* 0x0000000874b91981 */ /* 0x0000a6000c1e1500 */
        /* <DEDUP_REMOVED lines=24> */
[----:B------:R-:W2:Y:S04]  /*62d0*/  LDL.LU R20, [R1+0xbc] ;  /* 0x0000bc0001147983 */ /* 0x000ea80000300800 */
[----:B------:R-:W2:Y:S01]  /*62e0*/  LDL.LU R189, [R1+0xb0] ;  /* 0x0000b00001bd7983 */ /* 0x000ea20000300800 */
[----:B------:R-:W0:Y:S01]  /*62f0*/  S2R R183, SR_TID.X ;  /* 0x0000000000b77919 */ /* 0x000e220000002100 */
[----:B------:R-:W-:-:S02]  /*6300*/  ISETP.GT.AND P1, PT, R19, 0x3b, PT ;  /* 0x0000003b1300780c */ /* 0x000fc40003f24270 */
[----:B------:R-:W-:-:S11]  /*6310*/  PRMT R174, RZ, 0x7610, R174 ;  /* 0x00007610ffae7816 */ /* 0x000fd600000000ae */
[----:B------:R1:W2:Y:S01]  /*6320*/  @P1 LDG.E.U16 R174, desc[UR8][R116.64] ;  /* 0x0000000874ae1981 */ /* 0x0002a2000c1e1500 */
[----:B------:R-:W-:Y:S02]  /*6330*/  IADD3 RZ, P1, R0, R22, RZ ;  /* 0x0000001600ff7210 */ /* 0x000fe40007f3e0ff */
[----:B------:R-:W-:Y:S01]  /*6340*/  PRMT R175, RZ, 0x7610, R175 ;  /* 0x00007610ffaf7816 */ /* 0x000fe200000000af */
[----:B------:R-:W4:Y:S01]  /*6350*/  S2UR UR5, SR_CgaCtaId ;  /* 0x00000000000579c3 */ /* 0x000f220000008800 */
[----:B0-----:R-:W-:-:S04]  /*6360*/  LOP3.LUT R183, R183, 0x3f, RZ, 0xc0, !PT ;  /* 0x0000003fb7b77812 */ /* 0x001fc800078ec0ff */
[----:B------:R-:W-:Y:S01]  /*6370*/  ISETP.GE.AND P0, PT, R183, R19, PT ;  /* 0x00000013b700720c */ /* 0x000fe20003f06270 */
[----:B-1----:R-:W-:Y:S02]  /*6380*/  IMAD.IADD R116, R0, 0x1, R22 ;  /* 0x0000000100747824 */ /* 0x002fe400078e0216 */
[----:B------:R-:W-:Y:S01]  /*6390*/  IMAD.X R117, R159, 0x1, R21, P1 ;  /* 0x000000019f757824 */ /* 0x000fe200008e0615 */
[----:B------:R-:W-:Y:S01]  /*63a0*/  BAR.SYNC.DEFER_BLOCKING 0x0 ;  /* 0x0000000000007b1d */ /* 0x000fe20000010000 */
[----:B------:R-:W-:Y:S02]  /*63b0*/  IADD3 RZ, P1, R2, R22, RZ ;  /* 0x0000001602ff7210 */ /* 0x000fe40007f3e0ff */
[----:B------:R-:W-:Y:S02]  /*63c0*/  PRMT R176, RZ, 0x7610, R176 ;  /* 0x00007610ffb07816 */ /* 0x000fe400000000b0 */
[----:B------:R-:W-:Y:S02]  /*63d0*/  PRMT R177, RZ, 0x7610, R177 ;  /* 0x00007610ffb17816 */ /* 0x000fe400000000b1 */
[----:B------:R-:W-:-:S02]  /*63e0*/  PRMT R178, RZ, 0x7610, R178 ;  /* 0x00007610ffb27816 */ /* 0x000fc400000000b2 */
[----:B------:R0:W2:Y:S02]  /*63f0*/  @!P0 LDG.E.U16 R175, desc[UR8][R116.64] ;  /* 0x0000000874af8981 */ /* 0x0000a4000c1e1500 */
[----:B0-----:R-:W-:Y:S01]  /*6400*/  IMAD.IADD R116, R2, 0x1, R22 ;  /* 0x0000000102747824 */ /* 0x001fe200078e0216 */
[----:B------:R-:W-:Y:S02]  /*6410*/  IADD3.X R117, R158, R21, RZ, P1, !PT ;  /* 0x000000159e757210 */ /* 0x000fe40000ffe4ff */
[----:B------:R-:W-:-:S03]  /*6420*/  IADD3 RZ, P1, R3, R22, RZ ;  /* 0x0000001603ff7210 */ /* 0x000fc60007f3e0ff */
[----:B------:R0:W2:Y:S02]  /*6430*/  @!P0 LDG.E.U16 R176, desc[UR8][R116.64] ;  /* 0x0000000874b08981 */ /* 0x0000a4000c1e1500 */
[----:B0-----:R-:W-:Y:S02]  /*6440*/  IMAD.IADD R116, R3, 0x1, R22 ;  /* 0x0000000103747824 */ /* 0x001fe400078e0216 */
[----:B------:R-:W-:Y:S01]  /*6450*/  IMAD.X R117, R157, 0x1, R21, P1 ;  /* 0x000000019d757824 */ /* 0x000fe200008e0615 */
[----:B------:R-:W-:-:S04]  /*6460*/  IADD3 RZ, P1, R4, R22, RZ ;  /* 0x0000001604ff7210 */ /* 0x000fc80007f3e0ff */
[----:B------:R0:W2:Y:S01]  /*6470*/  @!P0 LDG.E.U16 R177, desc[UR8][R116.64] ;  /* 0x0000000874b18981 */ /* 0x0000a2000c1e1500 */
[----:B------:R-:W-:Y:S01]  /*6480*/  PRMT R179, RZ, 0x7610, R179 ;  /* 0x00007610ffb37816 */ /* 0x000fe200000000b3 */
[----:B------:R-:W-:Y:S01]  /*6490*/  UMOV UR4, 0x400 ;  /* 0x0000040000047882 */ /* 0x000fe20000000000 */
[----:B0-----:R-:W-:Y:S02]  /*64a0*/  IMAD.IADD R116, R4, 0x1, R22 ;  /* 0x0000000104747824 */ /* 0x001fe400078e0216 */
[----:B------:R-:W-:Y:S01]  /*64b0*/  IMAD.X R117, R156, 0x1, R21, P1 ;  /* 0x000000019c757824 */ /* 0x000fe200008e0615 */
[----:B------:R-:W-:Y:S01]  /*64c0*/  IADD3 RZ, P1, R5, R22, RZ ;  /* 0x0000001605ff7210 */ /* 0x000fe20007f3e0ff */
[----:B----4-:R-:W-:-:S03]  /*64d0*/  ULEA UR4, UR5, UR4, 0x18 ;  /* 0x0000000405047291 */ /* 0x010fc6000f8ec03f */
[----:B------:R0:W4:Y:S01]  /*64e0*/  @!P0 LDG.E.U16 R178, desc[UR8][R116.64] ;  /* 0x0000000874b28981 */ /* 0x000122000c1e1500 */
[----:B------:R-:W-:Y:S01]  /*64f0*/  PRMT R180, RZ, 0x7610, R180 ;  /* 0x00007610ffb47816 */ /* 0x000fe200000000b4 */
[----:B------:R-:W-:Y:S02]  /*6500*/  IMAD.SHL.U32 R183, R183, 0x2, RZ ;  /* 0x00000002b7b77824 */ /* 0x000fe400078e00ff */
[----:B0-----:R-:W-:Y:S02]  /*6510*/  IMAD.IADD R116, R5, 0x1, R22 ;  /* 0x0000000105747824 */ /* 0x001fe400078e0216 */
[----:B------:R-:W-:Y:S01]  /*6520*/  IMAD.X R117, R155, 0x1, R21, P1 ;  /* 0x000000019b757824 */ /* 0x000fe200008e0615 */
[----:B------:R-:W-:-:S04]  /*6530*/  IADD3 RZ, P1, R6, R22, RZ ;  /* 0x0000001606ff7210 */ /* 0x000fc80007f3e0ff */
[----:B------:R0:W4:Y:S04]  /*6540*/  @!P0 LDG.E.U16 R179, desc[UR8][R116.64] ;  /* 0x0000000874b38981 */ /* 0x000128000c1e1500 */
[----:B------:R1:W-:Y:S01]  /*6550*/  STS.U16 [R183+UR4], R129 ;  /* 0x00000081b7007988 */ /* 0x0003e20008000404 */
[----:B0-----:R-:W-:Y:S02]  /*6560*/  IMAD.IADD R116, R6, 0x1, R22 ;  /* 0x0000000106747824 */ /* 0x001fe400078e0216 */
[----:B------:R-:W-:Y:S01]  /*6570*/  IMAD.X R117, R154, 0x1, R21, P1 ;  /* 0x000000019a757824 */ /* 0x000fe200008e0615 */
[----:B------:R-:W-:Y:S02]  /*6580*/  IADD3 RZ, P1, R7, R22, RZ ;  /* 0x0000001607ff7210 */ /* 0x000fe40007f3e0ff */
[----:B-1----:R-:W-:-:S02]  /*6590*/  PRMT R129, RZ, 0x7610, R129 ;  /* 0x00007610ff817816 */ /* 0x002fc40000000081 */
[----:B------:R0:W4:Y:S04]  /*65a0*/  @!P0 LDG.E.U16 R180, desc[UR8][R116.64] ;  /* 0x0000000874b48981 */ /* 0x000128000c1e1500 */
[----:B------:R1:W-:Y:S01]  /*65b0*/  STS.U16 [R183+UR4+0x400], R128 ;  /* 0x00040080b7007988 */ /* 0x0003e20008000404 */
[----:B0-----:R-:W-:Y:S02]  /*65c0*/  IMAD.IADD R116, R7, 0x1, R22 ;  /* 0x0000000107747824 */ /* 0x001fe400078e0216 */
[----:B------:R-:W-:Y:S01]  /*65d0*/  IMAD.X R117, R153, 0x1, R21, P1 ;  /* 0x0000000199757824 */ /* 0x000fe200008e0615 */
[----:B------:R-:W-:Y:S02]  /*65e0*/  IADD3 RZ, P1, R8, R22, RZ ;  /* 0x0000001608ff7210 */ /* 0x000fe40007f3e0ff */
[----:B-1----:R-:W-:-:S02]  /*65f0*/  PRMT R128, RZ, 0x7610, R128 ;  /* 0x00007610ff807816 */ /* 0x002fc40000000080 */
[----:B------:R0:W4:Y:S01]  /*6600*/  @!P0 LDG.E.U16 R129, desc[UR8][R116.64] ;  /* 0x0000000874818981 */ /* 0x000122000c1e1500 */
[----:B------:R-:W-:Y:S01]  /*6610*/  PRMT R184, RZ, 0x7610, R184 ;  /* 0x00007610ffb87816 */ /* 0x000fe200000000b8 */
[----:B0-----:R-:W-:Y:S02]  /*6620*/  IMAD.IADD R116, R8, 0x1, R22 ;  /* 0x0000000108747824 */ /* 0x001fe400078e0216 */
[----:B------:R-:W-:Y:S01]  /*6630*/  IMAD.X R117, R152, 0x1, R21, P1 ;  /* 0x0000000198757824 */ /* 0x000fe200008e0615 */
[----:B------:R-:W-:-:S04]  /*6640*/  IADD3 RZ, P1, R9, R22, RZ ;  /* 0x0000001609ff7210 */ /* 0x000fc80007f3e0ff */
[----:B------:R0:W4:Y:S04]  /*6650*/  @!P0 LDG.E.U16 R128, desc[UR8][R116.64] ;  /* 0x0000000874808981 */ /* 0x000128000c1e1500 */
[----:B------:R1:W-:Y:S01]  /*6660*/  STS.U16 [R183+UR4+0x800], R103 ;  /* 0x00080067b7007988 */ /* 0x0003e20008000404 */
[--C-:B0-----:R-:W-:Y:S02]  /*6670*/  IMAD.IADD R116, R9, 0x1, R22.reuse ;  /* 0x0000000109747824 */ /* 0x101fe400078e0216 */
[--C-:B------:R-:W-:Y:S01]  /*6680*/  IMAD.X R117, R151, 0x1, R21.reuse, P1 ;  /* 0x0000000197757824 */ /* 0x100fe200008e0615 */
[-C--:B------:R-:W-:Y:S01]  /*6690*/  IADD3 RZ, P1, R11, R22.reuse, RZ ;  /* 0x000000160bff7210 */ /* 0x080fe20007f3e0ff */
[----:B------:R0:W-:Y:S04]  /*66a0*/  STS.U16 [R183+UR4+0xc00], R102 ;  /* 0x000c0066b7007988 */ /* 0x0001e80008000404 */
[----:B------:R3:W4:Y:S01]  /*66b0*/  @!P0 LDG.E.U16 R184, desc[UR8][R116.64] ;  /* 0x0000000874b88981 */ /* 0x000722000c1e1500 */
[----:B-1----:R-:W-:Y:S01]  /*66c0*/  IMAD.X R103, R150, 0x1, R21, P1 ;  /* 0x0000000196677824 */ /* 0x002fe200008e0615 */
[----:B------:R-:W-:Y:S01]  /*66d0*/  IADD3 RZ, P1, R13, R22, RZ ;  /* 0x000000160dff7210 */ /* 0x000fe20007f3e0ff */
[----:B0-----:R-:W-:Y:S01]  /*66e0*/  IMAD.IADD R102, R11, 0x1, R22 ;  /* 0x000000010b667824 */ /* 0x001fe200078e0216 */
[----:B---3--:R-:W-:-:S02]  /*66f0*/  PRMT R116, RZ, 0x7610, R116 ;  /* 0x00007610ff747816 */ /* 0x008fc40000000074 */
[----:B------:R-:W-:-:S04]  /*6700*/  PRMT R117, RZ, 0x7610, R117 ;  /* 0x00007610ff757816 */ /* 0x000fc80000000075 */
[----:B------:R0:W3:Y:S04]  /*6710*/  @!P0 LDG.E.U16 R116, desc[UR8][R102.64] ;  /* 0x0000000866748981 */ /* 0x0000e8000c1e1500 */
[----:B------:R1:W-:Y:S01]  /*6720*/  STS.U16 [R183+UR4+0x1400], R137 ;  /* 0x00140089b7007988 */ /* 0x0003e20008000404 */
[----:B0-----:R-:W-:Y:S02]  /*6730*/  IMAD.IADD R102, R13, 0x1, R22 ;  /* 0x000000010d667824 */ /* 0x001fe400078e0216 */
[----:B------:R-:W-:Y:S01]  /*6740*/  IMAD.X R103, R149, 0x1, R21, P1 ;  /* 0x0000000195677824 */ /* 0x000fe200008e0615 */
[----:B------:R-:W-:Y:S02]  /*6750*/  IADD3 RZ, P1, R14, R22, RZ ;  /* 0x000000160eff7210 */ /* 0x000fe40007f3e0ff */
[----:B-1----:R-:W-:-:S02]  /*6760*/  PRMT R137, RZ, 0x7610, R137 ;  /* 0x00007610ff897816 */ /* 0x002fc40000000089 */
[----:B------:R0:W3:Y:S04]  /*6770*/  @!P0 LDG.E.U16 R117, desc[UR8][R102.64] ;  /* 0x0000000866758981 */ /* 0x0000e8000c1e1500 */
[----:B------:R1:W-:Y:S01]  /*6780*/  STS.U16 [R183+UR4+0x1800], R136 ;  /* 0x00180088b7007988 */ /* 0x0003e20008000404 */
[-C--:B0-----:R-:W-:Y:S01]  /*6790*/  IADD3 R102, R14, R22.reuse, RZ ;  /* 0x000000160e667210 */ /* 0x081fe20007ffe0ff */
[----:B------:R-:W-:Y:S01]  /*67a0*/  IMAD.X R103, R148, 0x1, R21, P1 ;  /* 0x0000000194677824 */ /* 0x000fe200008e0615 */
[----:B------:R-:W-:Y:S01]  /*67b0*/  IADD3 RZ, P1, R15, R22, RZ ;  /* 0x000000160fff7210 */ /* 0x000fe20007f3e0ff */
[----:B------:R0:W-:Y:S01]  /*67c0*/  STS.U16 [R183+UR4+0x1c00], R146 ;  /* 0x001c0092b7007988 */ /* 0x0001e20008000404 */
[----:B-1----:R-:W-:-:S03]  /*67d0*/  PRMT R136, RZ, 0x7610, R136 ;  /* 0x00007610ff887816 */ /* 0x002fc60000000088 */
[----:B------:R1:W3:Y:S01]  /*67e0*/  @!P0 LDG.E.U16 R137, desc[UR8][R102.64] ;  /* 0x0000000866898981 */ /* 0x0002e2000c1e1500 */
[----:B0-----:R-:W-:-:S03]  /*67f0*/  LOP3.LUT R146, R183, 0x10, RZ, 0x3c, !PT ;  /* 0x00000010b7927812 */ /* 0x001fc600078e3cff */
[----:B------:R-:W-:Y:S01]  /*6800*/  STS.U16 [R183+UR4+0x1000], R101 ;  /* 0x00100065b7007988 */ /* 0x000fe20008000404 */
[--C-:B-1----:R-:W-:Y:S02]  /*6810*/  IMAD.IADD R102, R15, 0x1, R22.reuse ;  /* 0x000000010f667824 */ /* 0x102fe400078e0216 */
[----:B------:R-:W-:Y:S01]  /*6820*/  IMAD.X R103, R27, 0x1, R21, P1 ;  /* 0x000000011b677824 */ /* 0x000fe200008e0615 */
[C---:B------:R-:W-:Y:S01]  /*6830*/  IADD3 RZ, P1, R16.reuse, R22, RZ ;  /* 0x0000001610ff7210 */ /* 0x040fe20007f3e0ff */
[----:B------:R0:W-:Y:S04]  /*6840*/  STS.U16 [R146+UR4+0x80], R131 ;  /* 0x0000808392007988 */ /* 0x0001e80008000404 */
[----:B------:R1:W3:Y:S01]  /*6850*/  @!P0 LDG.E.U16 R136, desc[UR8][R102.64] ;  /* 0x0000000866888981 */ /* 0x0002e2000c1e1500 */
[----:B0-----:R-:W-:Y:S01]  /*6860*/  PRMT R131, RZ, 0x7610, R131 ;  /* 0x00007610ff837816 */ /* 0x001fe20000000083 */
[----:B-1----:R-:W-:-:S02]  /*6870*/  IMAD.IADD R102, R16, 0x1, R22 ;  /* 0x0000000110667824 */ /* 0x002fc400078e0216 */
[--C-:B------:R-:W-:Y:S01]  /*6880*/  IMAD.X R103, R26, 0x1, R21.reuse, P1 ;  /* 0x000000011a677824 */ /* 0x100fe200008e0615 */
[CC--:B------:R-:W-:Y:S01]  /*6890*/  IADD3 RZ, P1, R17.reuse, R22.reuse, RZ ;  /* 0x0000001611ff7210 */ /* 0x0c0fe20007f3e0ff */
[----:B------:R0:W-:Y:S04]  /*68a0*/  STS.U16 [R146+UR4+0x480], R100 ;  /* 0x0004806492007988 */ /* 0x0001e80008000404 */
[----:B------:R1:W3:Y:S01]  /*68b0*/  @!P0 LDG.E.U16 R131, desc[UR8][R102.64] ;  /* 0x0000000866838981 */ /* 0x0002e2000c1e1500 */
[----:B------:R-:W-:Y:S01]  /*68c0*/  IMAD.X R101, R10, 0x1, R21, P1 ;  /* 0x000000010a657824 */ /* 0x000fe200008e0615 */
[----:B------:R-:W-:Y:S01]  /*68d0*/  IADD3 RZ, P1, R18, R22, RZ ;  /* 0x0000001612ff7210 */ /* 0x000fe20007f3e0ff */
[----:B0-----:R-:W-:Y:S01]  /*68e0*/  IMAD.IADD R100, R17, 0x1, R22 ;  /* 0x0000000111647824 */ /* 0x001fe200078e0216 */
[----:B-1----:R-:W-:-:S02]  /*68f0*/  PRMT R102, RZ, 0x7610, R102 ;  /* 0x00007610ff667816 */ /* 0x002fc40000000066 */
[----:B------:R-:W-:-:S04]  /*6900*/  PRMT R103, RZ, 0x7610, R103 ;  /* 0x00007610ff677816 */ /* 0x000fc80000000067 */
[----:B------:R0:W3:Y:S04]  /*6910*/  @!P0 LDG.E.U16 R102, desc[UR8][R100.64] ;  /* 0x0000000864668981 */ /* 0x0000e8000c1e1500 */
[----:B------:R1:W-:Y:S01]  /*6920*/  STL [R1+0xd0], R19 ;  /* 0x0000d01301007387 */ /* 0x0003e20000100800 */
[----:B0-----:R-:W-:Y:S02]  /*6930*/  IMAD.IADD R100, R18, 0x1, R22 ;  /* 0x0000000112647824 */ /* 0x001fe400078e0216 */
[----:B------:R-:W-:Y:S01]  /*6940*/  IMAD.X R101, R12, 0x1, R21, P1 ;  /* 0x000000010c657824 */ /* 0x000fe200008e0615 */
[----:B-1----:R-:W4:Y:S04]  /*6950*/  LDL.LU R19, [R1+0x34] ;  /* 0x0000340001137983 */ /* 0x002f280000300800 */
[----:B------:R0:W3:Y:S04]  /*6960*/  @!P0 LDG.E.U16 R103, desc[UR8][R100.64] ;  /* 0x0000000864678981 */ /* 0x0000e8000c1e1500 */
[----:B--2---:R1:W-:Y:S01]  /*6970*/  STL [R1+0xd4], R189 ;  /* 0x0000d4bd01007387 */ /* 0x0043e20000100800 */
[----:B0-----:R-:W-:-:S03]  /*6980*/  IADD3 R100, P1, R189, R22, RZ ;  /* 0x00000016bd647210 */ /* 0x001fc60007f3e0ff */
[----:B-1----:R-:W2:Y:S02]  /*6990*/  LDL.LU R189, [R1+0x18] ;  /* 0x0000180001bd7983 */ /* 0x002ea40000300800 */
[----:B------:R-:W-:Y:S02]  /*69a0*/  IMAD.X R101, R188, 0x1, R21, P1 ;  /* 0x00000001bc657824 */ /* 0x000fe400008e0615 */
[----:B------:R0:W-:Y:S04]  /*69b0*/  STS.U16 [R146+UR4+0xc80], R33 ;  /* 0x000c802192007988 */ /* 0x0001e80008000404 */
[----:B------:R1:W-:Y:S01]  /*69c0*/  STS.U16 [R146+UR4+0x1080], R90 ;  /* 0x0010805a92007988 */ /* 0x0003e20008000404 */
[----:B0-----:R-:W-:Y:S02]  /*69d0*/  PRMT R33, RZ, 0x7610, R33 ;  /* 0x00007610ff217816 */ /* 0x001fe40000000021 */
[----:B-1----:R-:W-:Y:S01]  /*69e0*/  IADD3 R90, P1, R193, R22, RZ ;  /* 0x00000016c15a7210 */ /* 0x002fe20007f3e0ff */
[----:B------:R-:W-:Y:S04]  /*69f0*/  STS.U16 [R146+UR4+0x880], R91 ;  /* 0x0008805b92007988 */ /* 0x000fe80008000404 */
[----:B------:R0:W3:Y:S04]  /*6a00*/  @!P0 LDG.E.U16 R33, desc[UR8][R100.64] ;  /* 0x0000000864218981 */ /* 0x0000e8000c1e1500 */
[----:B------:R1:W-:Y:S01]  /*6a10*/  STL [R1+0xd8], R188 ;  /* 0x0000d8bc01007387 */ /* 0x0003e20000100800 */
[----:B0-----:R-:W-:-:S03]  /*6a20*/  PRMT R100, RZ, 0x7610, R100 ;  /* 0x00007610ff647816 */ /* 0x001fc60000000064 */
[----:B-1----:R-:W3:Y:S01]  /*6a30*/  LDL.LU R188, [R1+0x98] ;  /* 0x0000980001bc7983 */ /* 0x002ee20000300800 */
[----:B------:R-:W-:Y:S01]  /*6a40*/  PRMT R101, RZ, 0x7610, R101 ;  /* 0x00007610ff657816 */ /* 0x000fe20000000065 */
[----:B--2---:R-:W-:Y:S02]  /*6a50*/  IMAD.X R91, R189, 0x1, R21, P1 ;  /* 0x00000001bd5b7824 */ /* 0x004fe400008e0615 */
[----:B------:R-:W-:Y:S04]  /*6a60*/  STL [R1+0xe4], R189 ;  /* 0x0000e4bd01007387 */ /* 0x000fe80000100800 */
[----:B------:R0:W2:Y:S02]  /*6a70*/  @!P0 LDG.E.U16 R100, desc[UR8][R90.64] ;  /* 0x000000085a648981 */ /* 0x0000a4000c1e1500 */
[----:B0-----:R-:W-:-:S02]  /*6a80*/  IADD3 R90, P1, R190, R22, RZ ;  /* 0x00000016be5a7210 */ /* 0x001fc40007f3e0ff */
[----:B------:R-:W2:Y:S03]  /*6a90*/  LDL R190, [R1+0x14] ;  /* 0x0000140001be7983 */ /* 0x000ea60000100800 */
[----:B------:R-:W-:Y:S01]  /*6aa0*/  IMAD.X R91, R251, 0x1, R21, P1 ;  /* 0x00000001fb5b7824 */ /* 0x000fe200008e0615 */
[----:B------:R0:W-:Y:S04]  /*6ab0*/  STS.U16 [R146+UR4+0x1480], R130 ;  /* 0x0014808292007988 */ /* 0x0001e80008000404 */
[----:B------:R1:W2:Y:S04]  /*6ac0*/  @!P0 LDG.E.U16 R101, desc[UR8][R90.64] ;  /* 0x000000085a658981 */ /* 0x0002a8000c1e1500 */
[----:B------:R4:W-:Y:S01]  /*6ad0*/  STS.U16 [R146+UR4+0x1c80], R185 ;  /* 0x001c80b992007988 */ /* 0x0009e20008000404 */
[----:B0-----:R-:W-:-:S03]  /*6ae0*/  PRMT R130, RZ, 0x7610, R130 ;  /* 0x00007610ff827816 */ /* 0x001fc60000000082 */
[----:B------:R0:W-:Y:S01]  /*6af0*/  STS.U16 [R146+UR4+0x1880], R181 ;  /* 0x001880b592007988 */ /* 0x0001e20008000404 */
[----:B-1----:R-:W-:-:S03]  /*6b00*/  IADD3 R90, P1, R192, R22, RZ ;  /* 0x00000016c05a7210 */ /* 0x002fc60007f3e0ff */
[----:B------:R-:W2:Y:S02]  /*6b10*/  LDL.LU R189, [R1+0x78] ;  /* 0x0000780001bd7983 */ /* 0x000ea40000300800 */
[----:B------:R-:W-:-:S05]  /*6b20*/  IMAD.X R91, R243, 0x1, R21, P1 ;  /* 0x00000001f35b7824 */ /* 0x000fca00008e0615 */
[----:B------:R1:W2:Y:S01]  /*6b30*/  @!P0 LDG.E.U16 R130, desc[UR8][R90.64] ;  /* 0x000000085a828981 */ /* 0x0002a2000c1e1500 */
[----:B----4-:R-:W-:Y:S02]  /*6b40*/  PRMT R185, RZ, 0x7610, R185 ;  /* 0x00007610ffb97816 */ /* 0x010fe400000000b9 */
[----:B-1----:R-:W-:-:S05]  /*6b50*/  IADD3 R90, P1, R191, R22, RZ ;  /* 0x00000016bf5a7210 */ /* 0x002fca0007f3e0ff */
[----:B------:R-:W-:Y:S01]  /*6b60*/  IMAD.X R91, R234, 0x1, R21, P1 ;  /* 0x00000001ea5b7824 */ /* 0x000fe200008e0615 */
[----:B0-----:R-:W-:-:S04]  /*6b70*/  LOP3.LUT R181, R183, 0x20, RZ, 0x3c, !PT ;  /* 0x00000020b7b57812 */ /* 0x001fc800078e3cff */
[----:B------:R0:W4:Y:S01]  /*6b80*/  @!P0 LDG.E.U16 R185, desc[UR8][R90.64] ;  /* 0x000000085ab98981 */ /* 0x000122000c1e1500 */
[----:B------:R-:W-:-:S03]  /*6b90*/  PRMT R186, RZ, 0x7610, R186 ;  /* 0x00007610ffba7816 */ /* 0x000fc600000000ba */
[----:B------:R1:W-:Y:S01]  /*6ba0*/  STS.U16 [R181+UR4+0x900], R88 ;  /* 0x00090058b5007988 */ /* 0x0003e20008000404 */
[----:B0-----:R-:W-:-:S05]  /*6bb0*/  IADD3 R90, P1, R232, R22, RZ ;  /* 0x00000016e85a7210 */ /* 0x001fca0007f3e0ff */
[--C-:B------:R-:W-:Y:S01]  /*6bc0*/  IMAD.X R91, R167, 0x1, R21.reuse, P1 ;  /* 0x00000001a75b7824 */ /* 0x100fe200008e0615 */
[----:B-1----:R-:W-:Y:S01]  /*6bd0*/  IADD3 R88, P1, R20, R22, RZ ;  /* 0x0000001614587210 */ /* 0x002fe20007f3e0ff */
[----:B------:R0:W-:Y:S04]  /*6be0*/  STS.U16 [R181+UR4+0x500], R89 ;  /* 0x00050059b5007988 */ /* 0x0001e80008000404 */
[----:B------:R1:W4:Y:S04]  /*6bf0*/  @!P0 LDG.E.U16 R186, desc[UR8][R90.64] ;  /* 0x000000085aba8981 */ /* 0x000328000c1e1500 */
[----:B------:R3:W-:Y:S01]  /*6c00*/  STL [R1+0xf4], R251 ;  /* 0x0000f4fb01007387 */ /* 0x0007e20000100800 */
[----:B0-----:R-:W-:Y:S01]  /*6c10*/  IMAD.X R89, R19, 0x1, R21, P1 ;  /* 0x0000000113597824 */ /* 0x001fe200008e0615 */
[----:B-1----:R-:W-:-:S02]  /*6c20*/  PRMT R90, RZ, 0x7610, R90 ;  /* 0x00007610ff5a7816 */ /* 0x002fc4000000005a */
[----:B---3--:R-:W3:Y:S04]  /*6c30*/  LDL.LU R251, [R1+0x58] ;  /* 0x0000580001fb7983 */ /* 0x008ee80000300800 */
[----:B------:R0:W4:Y:S04]  /*6c40*/  @!P0 LDG.E.U16 R90, desc[UR8][R88.64] ;  /* 0x00000008585a8981 */ /* 0x000128000c1e1500 */
[----:B------:R-:W-:Y:S01]  /*6c50*/  STL [R1+0x108], R243 ;  /* 0x000108f301007387 */ /* 0x000fe20000100800 */
[----:B0-----:R-:W-:-:S03]  /*6c60*/  IADD3 R88, P1, R188, R22, RZ ;  /* 0x00000016bc587210 */ /* 0x001fc60007f3e0ff */
[----:B------:R-:W-:Y:S04]  /*6c70*/  STL [R1+0xdc], R20 ;  /* 0x0000dc1401007387 */ /* 0x000fe80000100800 */
[----:B------:R-:W-:Y:S04]  /*6c80*/  STL [R1+0xe0], R19 ;  /* 0x0000e01301007387 */ /* 0x000fe80000100800 */
[----:B------:R0:W-:Y:S04]  /*6c90*/  STS.U16 [R181+UR4+0x100], R78 ;  /* 0x0001004eb5007988 */ /* 0x0001e80008000404 */
[----:B------:R-:W-:Y:S04]  /*6ca0*/  STL [R1+0xe8], R188 ;  /* 0x0000e8bc01007387 */ /* 0x000fe80000100800 */
[----:B0-----:R-:W4:Y:S01]  /*6cb0*/  LDL R78, [R1+0x30] ;  /* 0x00003000014e7983 */ /* 0x001f220000100800 */
[----:B--2---:R-:W-:-:S03]  /*6cc0*/  IMAD.X R89, R190, 0x1, R21, P1 ;  /* 0x00000001be597824 */ /* 0x004fc600008e0615 */
[----:B------:R-:W2:Y:S04]  /*6cd0*/  LDL R190, [R1+0xb8] ;  /* 0x0000b80001be7983 */ /* 0x000ea80000100800 */
[----:B------:R-:W4:Y:S01]  /*6ce0*/  LDL.LU R243, [R1+0x38] ;  /* 0x0000380001f37983 */ /* 0x000f220000300800 */
[----:B------:R-:W-:-:S03]  /*6cf0*/  PRMT R91, RZ, 0x7610, R91 ;  /* 0x00007610ff5b7816 */ /* 0x000fc6000000005b */
[----:B------:R0:W-:Y:S04]  /*6d00*/  STS.U16 [R181+UR4+0x1100], R86 ;  /* 0x00110056b5007988 */ /* 0x0001e80008000404 */
[----:B------:R1:W2:Y:S04]  /*6d10*/  @!P0 LDG.E.U16 R91, desc[UR8][R88.64] ;  /* 0x00000008585b8981 */ /* 0x0002a8000c1e1500 */
[----:B------:R1:W-:Y:S01]  /*6d20*/  STS.U16 [R181+UR4+0xd00], R87 ;  /* 0x000d0057b5007988 */ /* 0x0003e20008000404 */
[----:B0-----:R-:W-:-:S03]  /*6d30*/  IADD3 R86, P1, R189, R22, RZ ;  /* 0x00000016bd567210 */ /* 0x001fc60007f3e0ff */
[----:B------:R-:W2:Y:S01]  /*6d40*/  LDL.LU R188, [R1+0x74] ;  /* 0x0000740001bc7983 */ /* 0x000ea20000300800 */
[----:B-1----:R-:W-:Y:S02]  /*6d50*/  PRMT R88, RZ, 0x7610, R88 ;  /* 0x00007610ff587816 */ /* 0x002fe40000000058 */
[----:B------:R-:W-:Y:S01]  /*6d60*/  PRMT R89, RZ, 0x7610, R89 ;  /* 0x00007610ff597816 */ /* 0x000fe20000000059 */
[----:B------:R-:W2:Y:S01]  /*6d70*/  LDL.LU R19, [R1+0x10] ;  /* 0x0000100001137983 */ /* 0x000ea20000300800 */
[----:B------:R-:W-:-:S03]  /*6d80*/  IMAD.X R87, R250, 0x1, R21, P1 ;  /* 0x00000001fa577824 */ /* 0x000fc600008e0615 */
[----:B------:R-:W2:Y:S04]  /*6d90*/  LDL.LU R20, [R1+0x94] ;  /* 0x0000940001147983 */ /* 0x000ea80000300800 */
[----:B------:R3:W2:Y:S04]  /*6da0*/  @!P0 LDG.E.U16 R88, desc[UR8][R86.64] ;  /* 0x0000000856588981 */ /* 0x0006a8000c1e1500 */
[----:B------:R0:W-:Y:S04]  /*6db0*/  STS.U16 [R181+UR4+0x1500], R138 ;  /* 0x0015008ab5007988 */ /* 0x0001e80008000404 */
[----:B------:R1:W-:Y:S01]  /*6dc0*/  STS.U16 [R181+UR4+0x1900], R147 ;  /* 0x00190093b5007988 */ /* 0x0003e20008000404 */
[----:B0-----:R-:W-:-:S02]  /*6dd0*/  PRMT R138, RZ, 0x7610, R138 ;  /* 0x00007610ff8a7816 */ /* 0x001fc4000000008a */
[----:B-1----:R-:W-:Y:S01]  /*6de0*/  LOP3.LUT R147, R183, 0x30, RZ, 0x3c, !PT ;  /* 0x00000030b7937812 */ /* 0x002fe200078e3cff */
[----:B------:R-:W-:Y:S04]  /*6df0*/  STS.U16 [R181+UR4+0x1d00], R182 ;  /* 0x001d00b6b5007988 */ /* 0x000fe80008000404 */
[----:B------:R0:W-:Y:S01]  /*6e00*/  STS.U16 [R147+UR4+0x180], R69 ;  /* 0x0001804593007988 */ /* 0x0001e20008000404 */
[----:B---3--:R-:W-:-:S05]  /*6e10*/  IADD3 R86, P1, R251, R22, RZ ;  /* 0x00000016fb567210 */ /* 0x008fca0007f3e0ff */
[----:B------:R-:W-:-:S05]  /*6e20*/  IMAD.X R87, R242, 0x1, R21, P1 ;  /* 0x00000001f2577824 */ /* 0x000fca00008e0615 */
[----:B------:R4:W3:Y:S01]  /*6e30*/  @!P0 LDG.E.U16 R89, desc[UR8][R86.64] ;  /* 0x0000000856598981 */ /* 0x0008e2000c1e1500 */
[----:B0-----:R-:W-:-:S03]  /*6e40*/  PRMT R69, RZ, 0x7610, R69 ;  /* 0x00007610ff457816 */ /* 0x001fc60000000045 */
[----:B------:R0:W-:Y:S04]  /*6e50*/  STL [R1+0xf8], R189 ;  /* 0x0000f8bd01007387 */ /* 0x0001e80000100800 */
[----:B------:R-:W-:Y:S04]  /*6e60*/  STL [R1+0xfc], R250 ;  /* 0x0000fcfa01007387 */ /* 0x000fe80000100800 */
[----:B------:R-:W3:Y:S04]  /*6e70*/  LDL R193, [R1+0xb4] ;  /* 0x0000b40001c17983 */ /* 0x000ee80000100800 */
[----:B------:R-:W3:Y:S04]  /*6e80*/  LDL R192, [R1+0x2c] ;  /* 0x00002c0001c07983 */ /* 0x000ee80000100800 */
[----:B------:R-:W3:Y:S01]  /*6e90*/  LDL R191, [R1+0x90] ;  /* 0x0000900001bf7983 */ /* 0x000ee20000100800 */
[----:B----4-:R-:W-:-:S04]  /*6ea0*/  IADD3 R86, P1, R243, R22, RZ ;  /* 0x00000016f3567210 */ /* 0x010fc80007f3e0ff */
[----:B------:R-:W-:-:S05]  /*6eb0*/  IADD3.X R87, R204, R21, RZ, P1, !PT ;  /* 0x00000015cc577210 */ /* 0x000fca0000ffe4ff */
[----:B------:R1:W4:Y:S02]  /*6ec0*/  @!P0 LDG.E.U16 R138, desc[UR8][R86.64] ;  /* 0x00000008568a8981 */ /* 0x000324000c1e1500 */
[----:B-1----:R-:W-:-:S05]  /*6ed0*/  IADD3 R86, P1, R230, R22, RZ ;  /* 0x00000016e6567210 */ /* 0x002fca0007f3e0ff */
[----:B------:R-:W-:-:S05]  /*6ee0*/  IMAD.X R87, R166, 0x1, R21, P1 ;  /* 0x00000001a6577824 */ /* 0x000fca00008e0615 */
[----:B------:R2:W4:Y:S02]  /*6ef0*/  @!P0 LDG.E.U16 R69, desc[UR8][R86.64] ;  /* 0x0000000856458981 */ /* 0x000524000c1e1500 */
[----:B--2---:R-:W-:Y:S02]  /*6f00*/  IADD3 R86, P1, R190, R22, RZ ;  /* 0x00000016be567210 */ /* 0x004fe40007f3e0ff */
[----:B------:R-:W2:Y:S04]  /*6f10*/  LDL R190, [R1+0xc] ;  /* 0x00000c0001be7983 */ /* 0x000ea80000100800 */
[----:B0-----:R-:W3:Y:S01]  /*6f20*/  LDL.LU R189, [R1+0x54] ;  /* 0x0000540001bd7983 */ /* 0x001ee20000300800 */
[----:B------:R-:W-:Y:S01]  /*6f30*/  PRMT R182, RZ, 0x7610, R182 ;  /* 0x00007610ffb67816 */ /* 0x000fe200000000b6 */
[----:B------:R-:W-:-:S02]  /*6f40*/  IMAD.X R87, R78, 0x1, R21, P1 ;  /* 0x000000014e577824 */ /* 0x000fc400008e0615 */
[----:B------:R0:W-:Y:S04]  /*6f50*/  STL [R1+0xec], R20 ;  /* 0x0000ec1401007387 */ /* 0x0001e80000100800 */
[----:B------:R1:W4:Y:S02]  /*6f60*/  @!P0 LDG.E.U16 R182, desc[UR8][R86.64] ;  /* 0x0000000856b68981 */ /* 0x000324000c1e1500 */
[----:B-1----:R-:W-:Y:S02]  /*6f70*/  IADD3 R86, P1, R20, R22, RZ ;  /* 0x0000001614567210 */ /* 0x002fe40007f3e0ff */
[----:B0-----:R-:W4:Y:S04]  /*6f80*/  LDL.LU R20, [R1+0x70] ;  /* 0x0000700001147983 */ /* 0x001f280000300800 */
[----:B------:R-:W-:Y:S01]  /*6f90*/  STL [R1+0xf0], R19 ;  /* 0x0000f01301007387 */ /* 0x000fe20000100800 */
[----:B------:R-:W-:-:S03]  /*6fa0*/  PRMT R187, RZ, 0x7610, R187 ;  /* 0x00007610ffbb7816 */ /* 0x000fc600000000bb */
[----:B------:R-:W-:Y:S01]  /*6fb0*/  STL [R1+0x100], R188 ;  /* 0x000100bc01007387 */ /* 0x000fe20000100800 */
[----:B------:R-:W-:-:S03]  /*6fc0*/  IMAD.X R87, R19, 0x1, R21, P1 ;  /* 0x0000000113577824 */ /* 0x000fc600008e0615 */
[----:B------:R-:W-:Y:S04]  /*6fd0*/  STL [R1+0x104], R249 ;  /* 0x000104f901007387 */ /* 0x000fe80000100800 */
[----:B------:R-:W4:Y:S04]  /*6fe0*/  LDL.LU R250, [R1+0x50] ;  /* 0x0000500001fa7983 */ /* 0x000f280000300800 */
[----:B------:R0:W-:Y:S04]  /*6ff0*/  STS.U16 [R147+UR4+0xd80], R84 ;  /* 0x000d805493007988 */ /* 0x0001e80008000404 */
[----:B------:R1:W4:Y:S01]  /*7000*/  @!P0 LDG.E.U16 R187, desc[UR8][R86.64] ;  /* 0x0000000856bb8981 */ /* 0x000322000c1e1500 */
[----:B0-----:R-:W-:-:S03]  /*7010*/  IADD3 R84, P1, R188, R22, RZ ;  /* 0x00000016bc547210 */ /* 0x001fc60007f3e0ff */
[----:B------:R0:W-:Y:S01]  /*7020*/  STS.U16 [R147+UR4+0x580], R85 ;  /* 0x0005805593007988 */ /* 0x0001e20008000404 */
[----:B-1----:R-:W-:-:S03]  /*7030*/  PRMT R86, RZ, 0x7610, R86 ;  /* 0x00007610ff567816 */ /* 0x002fc60000000056 */
[----:B------:R-:W-:Y:S04]  /*7040*/  STS.U16 [R147+UR4+0x1180], R79 ;  /* 0x0011804f93007988 */ /* 0x000fe80008000404 */
[----:B------:R-:W4:Y:S01]  /*7050*/  LDL R188, [R1+0xac] ;  /* 0x0000ac0001bc7983 */ /* 0x000f220000100800 */
[----:B0-----:R-:W-:-:S05]  /*7060*/  IMAD.X R85, R249, 0x1, R21, P1 ;  /* 0x00000001f9557824 */ /* 0x001fca00008e0615 */
[----:B------:R0:W4:Y:S02]  /*7070*/  @!P0 LDG.E.U16 R86, desc[UR8][R84.64] ;  /* 0x0000000854568981 */ /* 0x000124000c1e1500 */
[----:B0-----:R-:W-:Y:S02]  /*7080*/  PRMT R84, RZ, 0x7610, R84 ;  /* 0x00007610ff547816 */ /* 0x001fe40000000054 */
[----:B------:R-:W-:Y:S02]  /*7090*/  PRMT R85, RZ, 0x7610, R85 ;  /* 0x00007610ff557816 */ /* 0x000fe40000000055 */
[----:B------:R-:W-:Y:S01]  /*70a0*/  PRMT R87, RZ, 0x7610, R87 ;  /* 0x00007610ff577816 */ /* 0x000fe20000000057 */
[----:B------:R0:W-:Y:S04]  /*70b0*/  STS.U16 [R147+UR4+0x1980], R169 ;  /* 0x001980a993007988 */ /* 0x0001e80008000404 */
[----:B------:R1:W-:Y:S04]  /*70c0*/  STS.U16 [R147+UR4+0x980], R23 ;  /* 0x0009801793007988 */ /* 0x0003e80008000404 */
[----:B------:R1:W-:Y:S01]  /*70d0*/  STS.U16 [R147+UR4+0x1580], R139 ;  /* 0x0015808b93007988 */ /* 0x0003e20008000404 */
[----:B0-----:R-:W-:-:S03]  /*70e0*/  PRMT R169, RZ, 0x7610, R169 ;  /* 0x00007610ffa97816 */ /* 0x001fc600000000a9 */
[----:B-1----:R-:W4:Y:S01]  /*70f0*/  LDL R23, [R1+0x28] ;  /* 0x0000280001177983 */ /* 0x002f220000100800 */
[----:B------:R-:W-:-:S03]  /*7100*/  LOP3.LUT R139, R183, 0x40, RZ, 0x3c, !PT ;  /* 0x00000040b78b7812 */ /* 0x000fc600078e3cff */
[----:B------:R-:W-:Y:S04]  /*7110*/  STS.U16 [R147+UR4+0x1d80], R174 ;  /* 0x001d80ae93007988 */ /* 0x000fe80008000404 */
[----:B------:R0:W-:Y:S04]  /*7120*/  STS.U16 [R139+UR4+0x200], R53 ;  /* 0x000200358b007988 */ /* 0x0001e80008000404 */
[----:B0-----:R-:W4:Y:S01]  /*7130*/  LDL R53, [R1+0x8c] ;  /* 0x00008c0001357983 */ /* 0x001f220000100800 */
[----:B---3--:R-:W-:-:S05]  /*7140*/  IADD3 R78, P1, R189, R22, RZ ;  /* 0x00000016bd4e7210 */ /* 0x008fca0007f3e0ff */
[----:B------:R-:W-:-:S05]  /*7150*/  IMAD.X R79, R241, 0x1, R21, P1 ;  /* 0x00000001f14f7824 */ /* 0x000fca00008e0615 */
[----:B------:R0:W3:Y:S02]  /*7160*/  @!P0 LDG.E.U16 R84, desc[UR8][R78.64] ;  /* 0x000000084e548981 */ /* 0x0000e4000c1e1500 */
[----:B0-----:R-:W-:-:S05]  /*7170*/  IADD3 R78, P1, R207, R22, RZ ;  /* 0x00000016cf4e7210 */ /* 0x001fca0007f3e0ff */
        /* <DEDUP_REMOVED lines=9> */
[----:B--2---:R-:W-:Y:S02]  /*7210*/  IMAD.X R79, R190, 0x1, R21, P1 ;  /* 0x00000001be4f7824 */ /* 0x004fe400008e0615 */
[----:B------:R-:W2:Y:S01]  /*7220*/  LDL R190, [R1+0x8] ;  /* 0x0000080001be7983 */ /* 0x000ea20000100800 */
[----:B------:R-:W-:-:S03]  /*7230*/  PRMT R174, RZ, 0x7610, R174 ;  /* 0x00007610ffae7816 */ /* 0x000fc600000000ae */
[----:B------:R4:W-:Y:S04]  /*7240*/  STS.U16 [R139+UR4+0xa00], R76 ;  /* 0x000a004c8b007988 */ /* 0x0009e80008000404 */
[----:B------:R0:W3:Y:S04]  /*7250*/  @!P0 LDG.E.U16 R174, desc[UR8][R78.64] ;  /* 0x000000084eae8981 */ /* 0x0000e8000c1e1500 */
[----:B------:R1:W-:Y:S01]  /*7260*/  STS.U16 [R139+UR4+0x600], R77 ;  /* 0x0006004d8b007988 */ /* 0x0003e20008000404 */
[----:B----4-:R-:W-:-:S03]  /*7270*/  IADD3 R76, P1, R20, R22, RZ ;  /* 0x00000016144c7210 */ /* 0x010fc60007f3e0ff */
[----:B------:R4:W-:Y:S01]  /*7280*/  STS.U16 [R139+UR4+0x1200], R70 ;  /* 0x001200468b007988 */ /* 0x0009e20008000404 */
[----:B0-----:R-:W-:-:S03]  /*7290*/  PRMT R78, RZ, 0x7610, R78 ;  /* 0x00007610ff4e7816 */ /* 0x001fc6000000004e */
[----:B------:R0:W-:Y:S01]  /*72a0*/  STS.U16 [R139+UR4+0xe00], R71 ;  /* 0x000e00478b007988 */ /* 0x0001e20008000404 */
[----:B-1----:R-:W-:-:S03]  /*72b0*/  IMAD.X R77, R248, 0x1, R21, P1 ;  /* 0x00000001f84d7824 */ /* 0x002fc600008e0615 */
[----:B------:R-:W3:Y:S04]  /*72c0*/  LDL.LU R19, [R1+0x6c] ;  /* 0x00006c0001137983 */ /* 0x000ee80000300800 */
[----:B------:R1:W3:Y:S01]  /*72d0*/  @!P0 LDG.E.U16 R78, desc[UR8][R76.64] ;  /* 0x000000084c4e8981 */ /* 0x0002e2000c1e1500 */
[----:B------:R-:W-:Y:S02]  /*72e0*/  PRMT R79, RZ, 0x7610, R79 ;  /* 0x00007610ff4f7816 */ /* 0x000fe4000000004f */
[----:B-1----:R-:W-:-:S05]  /*72f0*/  IADD3 R76, P1, R250, R22, RZ ;  /* 0x00000016fa4c7210 */ /* 0x002fca0007f3e0ff */
[----:B------:R-:W-:Y:S01]  /*7300*/  IMAD.X R77, R240, 0x1, R21, P1 ;  /* 0x00000001f04d7824 */ /* 0x000fe200008e0615 */
[----:B----4-:R-:W-:-:S04]  /*7310*/  IADD3 R70, P1, R209, R22, RZ ;  /* 0x00000016d1467210 */ /* 0x010fc80007f3e0ff */
[----:B------:R1:W4:Y:S01]  /*7320*/  @!P0 LDG.E.U16 R79, desc[UR8][R76.64] ;  /* 0x000000084c4f8981 */ /* 0x000322000c1e1500 */
[----:B0-----:R-:W-:Y:S01]  /*7330*/  IMAD.X R71, R208, 0x1, R21, P1 ;  /* 0x00000001d0477824 */ /* 0x001fe200008e0615 */
[----:B-1----:R-:W-:-:S06]  /*7340*/  PRMT R76, RZ, 0x7610, R76 ;  /* 0x00007610ff4c7816 */ /* 0x002fcc000000004c */
[----:B------:R0:W4:Y:S01]  /*7350*/  @!P0 LDG.E.U16 R76, desc[UR8][R70.64] ;  /* 0x00000008464c8981 */ /* 0x000122000c1e1500 */
[----:B------:R-:W-:Y:S02]  /*7360*/  PRMT R77, RZ, 0x7610, R77 ;  /* 0x00007610ff4d7816 */ /* 0x000fe4000000004d */
[----:B0-----:R-:W-:-:S05]  /*7370*/  IADD3 R70, P1, R226, R22, RZ ;  /* 0x00000016e2467210 */ /* 0x001fca0007f3e0ff */
[----:B------:R-:W-:-:S05]  /*7380*/  IMAD.X R71, R164, 0x1, R21, P1 ;  /* 0x00000001a4477824 */ /* 0x000fca00008e0615 */
[----:B------:R0:W4:Y:S02]  /*7390*/  @!P0 LDG.E.U16 R77, desc[UR8][R70.64] ;  /* 0x00000008464d8981 */ /* 0x000124000c1e1500 */
[-C--:B0-----:R-:W-:Y:S02]  /*73a0*/  IADD3 R70, P1, R188, R22.reuse, RZ ;  /* 0x00000016bc467210 */ /* 0x081fe40007f3e0ff */
[----:B------:R-:W4:Y:S03]  /*73b0*/  LDL.LU R188, [R1+0x4c] ;  /* 0x00004c0001bc7983 */ /* 0x000f260000300800 */
[----:B------:R-:W-:Y:S01]  /*73c0*/  IMAD.X R71, R23, 0x1, R21, P1 ;  /* 0x0000000117477824 */ /* 0x000fe200008e0615 */
[----:B------:R-:W-:Y:S01]  /*73d0*/  LOP3.LUT R23, R183, 0x50, RZ, 0x3c, !PT ;  /* 0x00000050b7177812 */ /* 0x000fe200078e3cff */
[----:B------:R-:W-:Y:S04]  /*73e0*/  STS.U16 [R139+UR4+0x1600], R118 ;  /* 0x001600768b007988 */ /* 0x000fe80008000404 */
[----:B------:R-:W-:Y:S04]  /*73f0*/  STS.U16 [R139+UR4+0x1a00], R170 ;  /* 0x001a00aa8b007988 */ /* 0x000fe80008000404 */
[----:B------:R-:W-:Y:S04]  /*7400*/  STS.U16 [R139+UR4+0x1e00], R126 ;  /* 0x001e007e8b007988 */ /* 0x000fe80008000404 */
[----:B------:R0:W-:Y:S04]  /*7410*/  STS.U16 [R23+UR4+0x280], R52 ;  /* 0x0002803417007988 */ /* 0x0001e80008000404 */
[----:B------:R-:W4:Y:S04]  /*7420*/  LDL R192, [R1+0x68] ;  /* 0x0000680001c07983 */ /* 0x000f280000100800 */
[----:B------:R-:W4:Y:S01]  /*7430*/  LDL R191, [R1+0x88] ;  /* 0x0000880001bf7983 */ /* 0x000f220000100800 */
[----:B0-----:R-:W-:-:S03]  /*7440*/  IADD3 R52, P1, R53, R22, RZ ;  /* 0x0000001635347210 */ /* 0x001fc60007f3e0ff */
[----:B------:R-:W4:Y:S04]  /*7450*/  LDL R193, [R1+0x4] ;  /* 0x0000040001c17983 */ /* 0x000f280000100800 */
[----:B------:R-:W4:Y:S01]  /*7460*/  LDL R195, [R1+0xa8] ;  /* 0x0000a80001c37983 */ /* 0x000f220000100800 */
[----:B--2---:R-:W-:-:S03]  /*7470*/  IMAD.X R53, R190, 0x1, R21, P1 ;  /* 0x00000001be357824 */ /* 0x004fc600008e0615 */
[----:B------:R-:W2:Y:S04]  /*7480*/  LDL R190, [R1+0x24] ;  /* 0x0000240001be7983 */ /* 0x000ea80000100800 */
[----:B------:R-:W2:Y:S01]  /*7490*/  LDL.LU R249, [R1+0x48] ;  /* 0x0000480001f97983 */ /* 0x000ea20000300800 */
[----:B------:R-:W-:-:S03]  /*74a0*/  PRMT R118, RZ, 0x7610, R118 ;  /* 0x00007610ff767816 */ /* 0x000fc60000000076 */
[----:B------:R0:W-:Y:S04]  /*74b0*/  STS.U16 [R23+UR4+0x680], R68 ;  /* 0x0006804417007988 */ /* 0x0001e80008000404 */
[----:B------:R1:W2:Y:S04]  /*74c0*/  @!P0 LDG.E.U16 R118, desc[UR8][R70.64] ;  /* 0x0000000846768981 */ /* 0x0002a8000c1e1500 */
[----:B------:R3:W-:Y:S04]  /*74d0*/  STS.U16 [R23+UR4+0xa80], R55 ;  /* 0x000a803717007988 */ /* 0x0007e80008000404 */
[----:B------:R3:W-:Y:S01]  /*74e0*/  STS.U16 [R23+UR4+0x1280], R54 ;  /* 0x0012803617007988 */ /* 0x0007e20008000404 */
[----:B-1----:R-:W-:-:S03]  /*74f0*/  PRMT R70, RZ, 0x7610, R70 ;  /* 0x00007610ff467816 */ /* 0x002fc60000000046 */
[----:B------:R1:W-:Y:S04]  /*7500*/  STS.U16 [R23+UR4+0xe80], R37 ;  /* 0x000e802517007988 */ /* 0x0003e80008000404 */
[----:B------:R1:W2:Y:S01]  /*7510*/  @!P0 LDG.E.U16 R70, desc[UR8][R52.64] ;  /* 0x0000000834468981 */ /* 0x0002a2000c1e1500 */
[----:B0-----:R-:W-:Y:S02]  /*7520*/  PRMT R68, RZ, 0x7610, R68 ;  /* 0x00007610ff447816 */ /* 0x001fe40000000044 */
[----:B---3--:R-:W-:Y:S01]  /*7530*/  PRMT R55, RZ, 0x7610, R55 ;  /* 0x00007610ff377816 */ /* 0x008fe20000000037 */
[----:B------:R0:W-:Y:S01]  /*7540*/  STS.U16 [R23+UR4+0x1680], R119 ;  /* 0x0016807717007988 */ /* 0x0001e20008000404 */
[----:B------:R-:W-:Y:S02]  /*7550*/  PRMT R71, RZ, 0x7610, R71 ;  /* 0x00007610ff477816 */ /* 0x000fe40000000047 */
[----:B------:R-:W-:Y:S01]  /*7560*/  PRMT R54, RZ, 0x7610, R54 ;  /* 0x00007610ff367816 */ /* 0x000fe20000000036 */
[----:B-1----:R-:W3:Y:S01]  /*7570*/  LDL R37, [R1+0xa4] ;  /* 0x0000a40001257983 */ /* 0x002ee20000100800 */
[----:B------:R-:W-:-:S03]  /*7580*/  IADD3 R52, P1, R19, R22, RZ ;  /* 0x0000001613347210 */ /* 0x000fc60007f3e0ff */
[----:B------:R-:W3:Y:S02]  /*7590*/  LDL R194, [R1+0x20] ;  /* 0x0000200001c27983 */ /* 0x000ee40000100800 */
[----:B------:R-:W-:-:S05]  /*75a0*/  IMAD.X R53, R247, 0x1, R21, P1 ;  /* 0x00000001f7357824 */ /* 0x000fca00008e0615 */
[----:B------:R4:W3:Y:S01]  /*75b0*/  @!P0 LDG.E.U16 R68, desc[UR8][R52.64] ;  /* 0x0000000834448981 */ /* 0x0008e2000c1e1500 */
[----:B0-----:R-:W-:Y:S02]  /*75c0*/  PRMT R119, RZ, 0x7610, R119 ;  /* 0x00007610ff777816 */ /* 0x001fe40000000077 */
[----:B----4-:R-:W-:-:S05]  /*75d0*/  IADD3 R52, P1, R188, R22, RZ ;  /* 0x00000016bc347210 */ /* 0x010fca0007f3e0ff */
[----:B------:R-:W-:-:S05]  /*75e0*/  IMAD.X R53, R239, 0x1, R21, P1 ;  /* 0x00000001ef357824 */ /* 0x000fca00008e0615 */
[----:B------:R0:W4:Y:S02]  /*75f0*/  @!P0 LDG.E.U16 R55, desc[UR8][R52.64] ;  /* 0x0000000834378981 */ /* 0x000124000c1e1500 */
[----:B0-----:R-:W-:-:S05]  /*7600*/  IADD3 R52, P1, R211, R22, RZ ;  /* 0x00000016d3347210 */ /* 0x001fca0007f3e0ff */
[----:B------:R-:W-:-:S05]  /*7610*/  IMAD.X R53, R210, 0x1, R21, P1 ;  /* 0x00000001d2357824 */ /* 0x000fca00008e0615 */
[----:B------:R0:W4:Y:S02]  /*7620*/  @!P0 LDG.E.U16 R71, desc[UR8][R52.64] ;  /* 0x0000000834478981 */ /* 0x000124000c1e1500 */
[----:B0-----:R-:W-:-:S05]  /*7630*/  IADD3 R52, P1, R224, R22, RZ ;  /* 0x00000016e0347210 */ /* 0x001fca0007f3e0ff */
[----:B------:R-:W-:-:S05]  /*7640*/  IMAD.X R53, R163, 0x1, R21, P1 ;  /* 0x00000001a3357824 */ /* 0x000fca00008e0615 */
[----:B------:R2:W4:Y:S01]  /*7650*/  @!P0 LDG.E.U16 R54, desc[UR8][R52.64] ;  /* 0x0000000834368981 */ /* 0x000522000c1e1500 */
[----:B------:R-:W-:Y:S02]  /*7660*/  PRMT R126, RZ, 0x7610, R126 ;  /* 0x00007610ff7e7816 */ /* 0x000fe4000000007e */
[----:B--2---:R-:W-:-:S04]  /*7670*/  IADD3 R52, P1, R249, R22, RZ ;  /* 0x00000016f9347210 */ /* 0x004fc80007f3e0ff */
[----:B------:R-:W-:-:S05]  /*7680*/  IADD3.X R53, R238, R21, RZ, P1, !PT ;  /* 0x00000015ee357210 */ /* 0x000fca0000ffe4ff */
[----:B------:R0:W2:Y:S02]  /*7690*/  @!P0 LDG.E.U16 R119, desc[UR8][R52.64] ;  /* 0x0000000834778981 */ /* 0x0000a4000c1e1500 */
[----:B0-----:R-:W-:Y:S02]  /*76a0*/  IADD3 R52, P1, R192, R22, RZ ;  /* 0x00000016c0347210 */ /* 0x001fe40007f3e0ff */
[----:B------:R-:W4:Y:S03]  /*76b0*/  LDL R192, [R1+0x84] ;  /* 0x0000840001c07983 */ /* 0x000f260000100800 */
[----:B------:R-:W-:-:S05]  /*76c0*/  IMAD.X R53, R246, 0x1, R21, P1 ;  /* 0x00000001f6357824 */ /* 0x000fca00008e0615 */
[----:B------:R0:W2:Y:S02]  /*76d0*/  @!P0 LDG.E.U16 R126, desc[UR8][R52.64] ;  /* 0x00000008347e8981 */ /* 0x0000a4000c1e1500 */
[----:B0-----:R-:W-:Y:S02]  /*76e0*/  IADD3 R52, P1, R191, R22, RZ ;  /* 0x00000016bf347210 */ /* 0x001fe40007f3e0ff */
[----:B------:R-:W2:Y:S04]  /*76f0*/  LDL R191, [R1] ;  /* 0x0000000001bf7983 */ /* 0x000ea80000100800 */
[----:B------:R0:W-:Y:S01]  /*7700*/  STS.U16 [R23+UR4+0x1e80], R127 ;  /* 0x001e807f17007988 */ /* 0x0001e20008000404 */
[----:B------:R-:W-:-:S03]  /*7710*/  IMAD.X R53, R193, 0x1, R21, P1 ;  /* 0x00000001c1357824 */ /* 0x000fc600008e0615 */
[----:B------:R-:W2:Y:S01]  /*7720*/  LDL.LU R193, [R1+0x64] ;  /* 0x0000640001c17983 */ /* 0x000ea20000300800 */
[----:B0-----:R-:W-:-:S06]  /*7730*/  PRMT R127, RZ, 0x7610, R127 ;  /* 0x00007610ff7f7816 */ /* 0x001fcc000000007f */
[----:B------:R0:W2:Y:S02]  /*7740*/  @!P0 LDG.E.U16 R127, desc[UR8][R52.64] ;  /* 0x00000008347f8981 */ /* 0x0000a4000c1e1500 */
[----:B0-----:R-:W-:-:S05]  /*7750*/  IADD3 R52, P1, R195, R22, RZ ;  /* 0x00000016c3347210 */ /* 0x001fca0007f3e0ff */
[----:B------:R-:W-:Y:S02]  /*7760*/  IMAD.X R53, R190, 0x1, R21, P1 ;  /* 0x00000001be357824 */ /* 0x000fe400008e0615 */
[----:B------:R-:W2:Y:S01]  /*7770*/  LDL.LU R190, [R1+0x44] ;  /* 0x0000440001be7983 */ /* 0x000ea20000300800 */
[----:B------:R-:W-:-:S03]  /*7780*/  PRMT R170, RZ, 0x7610, R170 ;  /* 0x00007610ffaa7816 */ /* 0x000fc600000000aa */
[----:B------:R0:W-:Y:S04]  /*7790*/  STS.U16 [R23+UR4+0x1a80], R171 ;  /* 0x001a80ab17007988 */ /* 0x0001e80008000404 */
[----:B------:R1:W2:Y:S04]  /*77a0*/  @!P0 LDG.E.U16 R170, desc[UR8][R52.64] ;  /* 0x0000000834aa8981 */ /* 0x0002a8000c1e1500 */
[----:B------:R-:W2:Y:S01]  /*77b0*/  LDL R195, [R1+0xa0] ;  /* 0x0000a00001c37983 */ /* 0x000ea20000100800 */
[----:B0-----:R-:W-:Y:S02]  /*77c0*/  LOP3.LUT R23, R183, 0x60, RZ, 0x3c, !PT ;  /* 0x00000060b7177812 */ /* 0x001fe400078e3cff */
[----:B-1----:R-:W-:-:S02]  /*77d0*/  IADD3 R52, P1, R213, R22, RZ ;  /* 0x00000016d5347210 */ /* 0x002fc40007f3e0ff */
[----:B------:R-:W-:Y:S01]  /*77e0*/  PRMT R171, RZ, 0x7610, R171 ;  /* 0x00007610ffab7816 */ /* 0x000fe200000000ab */
[----:B------:R0:W-:Y:S02]  /*77f0*/  STS.U16 [R23+UR4+0xb00], R38 ;  /* 0x000b002617007988 */ /* 0x0001e40008000404 */
[----:B------:R-:W-:Y:S02]  /*7800*/  IMAD.X R53, R212, 0x1, R21, P1 ;  /* 0x00000001d4357824 */ /* 0x000fe400008e0615 */
[----:B------:R1:W-:Y:S04]  /*7810*/  STS.U16 [R23+UR4+0x700], R39 ;  /* 0x0007002717007988 */ /* 0x0003e80008000404 */
[----:B------:R3:W2:Y:S01]  /*7820*/  @!P0 LDG.E.U16 R171, desc[UR8][R52.64] ;  /* 0x0000000834ab8981 */ /* 0x0006a2000c1e1500 */
[----:B0-----:R-:W-:-:S03]  /*7830*/  IADD3 R38, P1, R222, R22, RZ ;  /* 0x00000016de267210 */ /* 0x001fc60007f3e0ff */
[----:B------:R0:W-:Y:S02]  /*7840*/  STS.U16 [R23+UR4+0xf00], R36 ;  /* 0x000f002417007988 */ /* 0x0001e40008000404 */
[----:B-1----:R-:W-:Y:S01]  /*7850*/  IMAD.X R39, R162, 0x1, R21, P1 ;  /* 0x00000001a2277824 */ /* 0x002fe200008e0615 */
[----:B---3--:R-:W-:Y:S02]  /*7860*/  PRMT R52, RZ, 0x7610, R52 ;  /* 0x00007610ff347816 */ /* 0x008fe40000000034 */
[----:B0-----:R-:W-:-:S04]  /*7870*/  IADD3 R36, P1, R37, R22, RZ ;  /* 0x0000001625247210 */ /* 0x001fc80007f3e0ff */
[----:B------:R0:W3:Y:S01]  /*7880*/  @!P0 LDG.E.U16 R52, desc[UR8][R38.64] ;  /* 0x0000000826348981 */ /* 0x0000e2000c1e1500 */
[----:B------:R-:W-:-:S03]  /*7890*/  IMAD.X R37, R194, 0x1, R21, P1 ;  /* 0x00000001c2257824 */ /* 0x000fc600008e0615 */
[----:B------:R-:W3:Y:S01]  /*78a0*/  LDL R194, [R1+0x1c] ;  /* 0x00001c0001c27983 */ /* 0x000ee20000100800 */
[----:B0-----:R-:W-:-:S06]  /*78b0*/  PRMT R38, RZ, 0x7610, R38 ;  /* 0x00007610ff267816 */ /* 0x001fcc0000000026 */
[----:B------:R4:W3:Y:S04]  /*78c0*/  @!P0 LDG.E.U16 R38, desc[UR8][R36.64] ;  /* 0x0000000824268981 */ /* 0x0008e8000c1e1500 */
[----:B------:R0:W-:Y:S01]  /*78d0*/  STS.U16 [R23+UR4+0x1b00], R172 ;  /* 0x001b00ac17007988 */ /* 0x0001e20008000404 */
[----:B----4-:R-:W-:-:S03]  /*78e0*/  IADD3 R36, P1, R192, R22, RZ ;  /* 0x00000016c0247210 */ /* 0x010fc60007f3e0ff */
[----:B------:R-:W4:Y:S02]  /*78f0*/  LDL.LU R192, [R1+0x80] ;  /* 0x0000800001c07983 */ /* 0x000f240000300800 */
[----:B--2---:R-:W-:Y:S02]  /*7900*/  IMAD.X R37, R191, 0x1, R21, P1 ;  /* 0x00000001bf257824 */ /* 0x004fe400008e0615 */
[----:B------:R-:W2:Y:S04]  /*7910*/  LDL.LU R191, [R1+0x40] ;  /* 0x0000400001bf7983 */ /* 0x000ea80000300800 */
[----:B0-----:R-:W2:Y:S04]  /*7920*/  LDL.LU R172, [R1+0x60] ;  /* 0x0000600001ac7983 */ /* 0x001ea80000300800 */
[----:B------:R0:W-:Y:S02]  /*7930*/  STS.U16 [R23+UR4+0x1300], R35 ;  /* 0x0013002317007988 */ /* 0x0001e40008000404 */
[----:B0-----:R-:W-:-:S06]  /*7940*/  PRMT R35, RZ, 0x7610, R35 ;  /* 0x00007610ff237816 */ /* 0x001fcc0000000023 */
[----:B------:R0:W2:Y:S01]  /*7950*/  @!P0 LDG.E.U16 R35, desc[UR8][R36.64] ;  /* 0x0000000824238981 */ /* 0x0000a2000c1e1500 */
[----:B------:R-:W-:Y:S02]  /*7960*/  PRMT R39, RZ, 0x7610, R39 ;  /* 0x00007610ff277816 */ /* 0x000fe40000000027 */
[----:B0-----:R-:W-:-:S05]  /*7970*/  IADD3 R36, P1, R193, R22, RZ ;  /* 0x00000016c1247210 */ /* 0x001fca0007f3e0ff */
[----:B------:R-:W-:-:S05]  /*7980*/  IMAD.X R37, R245, 0x1, R21, P1 ;  /* 0x00000001f5257824 */ /* 0x000fca00008e0615 */
[----:B------:R0:W2:Y:S01]  /*7990*/  @!P0 LDG.E.U16 R39, desc[UR8][R36.64] ;  /* 0x0000000824278981 */ /* 0x0000a2000c1e1500 */
[----:B------:R-:W-:Y:S02]  /*79a0*/  PRMT R53, RZ, 0x7610, R53 ;  /* 0x00007610ff357816 */ /* 0x000fe40000000035 */
[----:B0-----:R-:W-:-:S05]  /*79b0*/  IADD3 R36, P1, R190, R22, RZ ;  /* 0x00000016be247210 */ /* 0x001fca0007f3e0ff */
[----:B------:R-:W-:Y:S01]  /*79c0*/  IMAD.X R37, R237, 0x1, R21, P1 ;  /* 0x00000001ed257824 */ /* 0x000fe200008e0615 */
[----:B------:R-:W-:Y:S04]  /*79d0*/  STS.U16 [R23+UR4+0x300], R29 ;  /* 0x0003001d17007988 */ /* 0x000fe80008000404 */
[----:B------:R0:W2:Y:S04]  /*79e0*/  @!P0 LDG.E.U16 R53, desc[UR8][R36.64] ;  /* 0x0000000824358981 */ /* 0x0000a8000c1e1500 */
[----:B------:R1:W-:Y:S04]  /*79f0*/  STS.U16 [R23+UR4+0x1700], R144 ;  /* 0x0017009017007988 */ /* 0x0003e80008000404 */
[----:B------:R1:W-:Y:S01]  /*7a00*/  STS.U16 [R23+UR4+0x1f00], R124 ;  /* 0x001f007c17007988 */ /* 0x0003e20008000404 */
[----:B0-----:R-:W-:-:S02]  /*7a10*/  IADD3 R36, P1, R215, R22, RZ ;  /* 0x00000016d7247210 */ /* 0x001fc40007f3e0ff */
[----:B-1----:R-:W-:Y:S02]  /*7a20*/  PRMT R144, RZ, 0x7610, R144 ;  /* 0x00007610ff907816 */ /* 0x002fe40000000090 */
[----:B------:R-:W-:Y:S01]  /*7a30*/  LOP3.LUT R23, R183, 0x70, RZ, 0x3c, !PT ;  /* 0x00000070b7177812 */ /* 0x000fe200078e3cff */
[----:B------:R-:W-:-:S04]  /*7a40*/  IMAD.X R37, R214, 0x1, R21, P1 ;  /* 0x00000001d6257824 */ /* 0x000fc800008e0615 */
[----:B------:R0:W-:Y:S04]  /*7a50*/  STS.U16 [R23+UR4+0x380], R28 ;  /* 0x0003801c17007988 */ /* 0x0001e80008000404 */
[----:B------:R1:W2:Y:S01]  /*7a60*/  @!P0 LDG.E.U16 R144, desc[UR8][R36.64] ;  /* 0x0000000824908981 */ /* 0x0002a2000c1e1500 */
[----:B0-----:R-:W-:Y:S02]  /*7a70*/  IADD3 R28, P1, R220, R22, RZ ;  /* 0x00000016dc1c7210 */ /* 0x001fe40007f3e0ff */
[----:B-1----:R-:W-:-:S03]  /*7a80*/  PRMT R36, RZ, 0x7610, R36 ;  /* 0x00007610ff247816 */ /* 0x002fc60000000024 */
[----:B------:R-:W-:Y:S01]  /*7a90*/  IMAD.X R29, R161, 0x1, R21, P1 ;  /* 0x00000001a11d7824 */ /* 0x000fe200008e0615 */
[----:B------:R0:W-:Y:S04]  /*7aa0*/  STS.U16 [R23+UR4+0x780], R34 ;  /* 0x0007802217007988 */ /* 0x0001e80008000404 */
[----:B------:R1:W2:Y:S01]  /*7ab0*/  @!P0 LDG.E.U16 R36, desc[UR8][R28.64] ;  /* 0x000000081c248981 */ /* 0x0002a2000c1e1500 */
[----:B0-----:R-:W-:Y:S02]  /*7ac0*/  PRMT R34, RZ, 0x7610, R34 ;  /* 0x00007610ff227816 */ /* 0x001fe40000000022 */
[----:B-1----:R-:W-:-:S05]  /*7ad0*/  IADD3 R28, P1, R195, R22, RZ ;  /* 0x00000016c31c7210 */ /* 0x002fca0007f3e0ff */
[----:B---3--:R-:W-:Y:S01]  /*7ae0*/  IMAD.X R29, R194, 0x1, R21, P1 ;  /* 0x00000001c21d7824 */ /* 0x008fe200008e0615 */
[----:B------:R0:W-:Y:S04]  /*7af0*/  STS.U16 [R23+UR4+0xb80], R32 ;  /* 0x000b802017007988 */ /* 0x0001e80008000404 */
[----:B------:R4:W3:Y:S01]  /*7b00*/  @!P0 LDG.E.U16 R34, desc[UR8][R28.64] ;  /* 0x000000081c228981 */ /* 0x0008e2000c1e1500 */
[----:B0-----:R-:W-:-:S03]  /*7b10*/  PRMT R32, RZ, 0x7610, R32 ;  /* 0x00007610ff207816 */ /* 0x001fc60000000020 */
[----:B------:R0:W-:Y:S02]  /*7b20*/  STS.U16 [R23+UR4+0xf80], R31 ;  /* 0x000f801f17007988 */ /* 0x0001e40008000404 */
[----:B0-----:R-:W-:Y:S02]  /*7b30*/  PRMT R31, RZ, 0x7610, R31 ;  /* 0x00007610ff1f7816 */ /* 0x001fe4000000001f */
[----:B------:R0:W-:Y:S02]  /*7b40*/  STS.U16 [R23+UR4+0x1380], R30 ;  /* 0x0013801e17007988 */ /* 0x0001e40008000404 */
[----:B0-----:R-:W-:Y:S02]  /*7b50*/  PRMT R30, RZ, 0x7610, R30 ;  /* 0x00007610ff1e7816 */ /* 0x001fe4000000001e */
[----:B------:R-:W-:Y:S01]  /*7b60*/  PRMT R37, RZ, 0x7610, R37 ;  /* 0x00007610ff257816 */ /* 0x000fe20000000025 */
[----:B------:R0:W-:Y:S02]  /*7b70*/  STS.U16 [R23+UR4+0x1780], R145 ;  /* 0x0017809117007988 */ /* 0x0001e40008000404 */
[----:B0-----:R-:W-:-:S02]  /*7b80*/  PRMT R145, RZ, 0x7610, R145 ;  /* 0x00007610ff917816 */ /* 0x001fc40000000091 */
[----:B----4-:R-:W-:-:S05]  /*7b90*/  IADD3 R28, P1, R192, R22, RZ ;  /* 0x00000016c01c7210 */ /* 0x010fca0007f3e0ff */
[----:B------:R-:W-:-:S05]  /*7ba0*/  IMAD.X R29, R252, 0x1, R21, P1 ;  /* 0x00000001fc1d7824 */ /* 0x000fca00008e0615 */
[----:B------:R2:W4:Y:S02]  /*7bb0*/  @!P0 LDG.E.U16 R32, desc[UR8][R28.64] ;  /* 0x000000081c208981 */ /* 0x000524000c1e1500 */
[----:B--2---:R-:W-:-:S05]  /*7bc0*/  IADD3 R28, P1, R172, R22, RZ ;  /* 0x00000016ac1c7210 */ /* 0x004fca0007f3e0ff */
[----:B------:R-:W-:-:S05]  /*7bd0*/  IMAD.X R29, R244, 0x1, R21, P1 ;  /* 0x00000001f41d7824 */ /* 0x000fca00008e0615 */
[----:B------:R0:W2:Y:S02]  /*7be0*/  @!P0 LDG.E.U16 R31, desc[UR8][R28.64] ;  /* 0x000000081c1f8981 */ /* 0x0000a4000c1e1500 */
[----:B0-----:R-:W-:-:S05]  /*7bf0*/  IADD3 R28, P1, R191, R22, RZ ;  /* 0x00000016bf1c7210 */ /* 0x001fca0007f3e0ff */
[----:B------:R-:W-:-:S05]  /*7c00*/  IMAD.X R29, R236, 0x1, R21, P1 ;  /* 0x00000001ec1d7824 */ /* 0x000fca00008e0615 */
[----:B------:R0:W2:Y:S02]  /*7c10*/  @!P0 LDG.E.U16 R30, desc[UR8][R28.64] ;  /* 0x000000081c1e8981 */ /* 0x0000a4000c1e1500 */
[----:B0-----:R-:W-:-:S05]  /*7c20*/  IADD3 R28, P1, R205, R22, RZ ;  /* 0x00000016cd1c7210 */ /* 0x001fca0007f3e0ff */
[----:B------:R-:W-:-:S05]  /*7c30*/  IMAD.X R29, R168, 0x1, R21, P1 ;  /* 0x00000001a81d7824 */ /* 0x000fca00008e0615 */
[----:B------:R0:W2:Y:S02]  /*7c40*/  @!P0 LDG.E.U16 R37, desc[UR8][R28.64] ;  /* 0x000000081c258981 */ /* 0x0000a4000c1e1500 */
[----:B0-----:R-:W-:-:S05]  /*7c50*/  IADD3 R28, P1, R218, R22, RZ ;  /* 0x00000016da1c7210 */ /* 0x001fca0007f3e0ff */
[----:B------:R-:W-:-:S05]  /*7c60*/  IMAD.X R29, R160, 0x1, R21, P1 ;  /* 0x00000001a01d7824 */ /* 0x000fca00008e0615 */
[----:B------:R0:W2:Y:S04]  /*7c70*/  @!P0 LDG.E.U16 R145, desc[UR8][R28.64] ;  /* 0x000000081c918981 */ /* 0x0000a8000c1e1500 */
[----:B------:R-:W-:Y:S04]  /*7c80*/  STS.U16 [R23+UR4+0x1b80], R173 ;  /* 0x001b80ad17007988 */ /* 0x000fe80008000404 */
[----:B------:R-:W-:Y:S04]  /*7c90*/  STS.U16 [R23+UR4+0x1f80], R125 ;  /* 0x001f807d17007988 */ /* 0x000fe80008000404 */
[----:B------:R1:W-:Y:S04]  /*7ca0*/  STS.U16 [R183+UR4+0x3000], R185 ;  /* 0x003000b9b7007988 */ /* 0x0003e80008000404 */
[----:B-1----:R-:W2:Y:S01]  /*7cb0*/  LDL.LU R185, [R1+0x3c] ;  /* 0x00003c0001b97983 */ /* 0x002ea20000300800 */
[----:B0-----:R-:W0:Y:S03]  /*7cc0*/  S2R R28, SR_TID.X ;  /* 0x00000000001c7919 */ /* 0x001e260000002100 */
[----:B------:R1:W-:Y:S01]  /*7cd0*/  STS.U16 [R183+UR4+0x2000], R33 ;  /* 0x00200021b7007988 */ /* 0x0003e20008000404 */
[----:B------:R-:W2:Y:S03]  /*7ce0*/  S2UR UR6, SR_CgaCtaId ;  /* 0x00000000000679c3 */ /* 0x000ea60000008800 */
[----:B------:R-:W-:Y:S04]  /*7cf0*/  STS.U16 [R183+UR4+0x3800], R175 ;  /* 0x003800afb7007988 */ /* 0x000fe80008000404 */
[----:B------:R-:W-:Y:S01]  /*7d00*/  STS.U16 [R183+UR4+0x3c00], R184 ;  /* 0x003c00b8b7007988 */ /* 0x000fe20008000404 */
[C---:B0-----:R-:W-:Y:S01]  /*7d10*/  LOP3.LUT R23, R28.reuse, 0x7, RZ, 0xc0, !PT ;  /* 0x000000071c177812 */ /* 0x041fe200078ec0ff */
[----:B------:R-:W-:-:S04]  /*7d20*/  IMAD.SHL.U32 R29, R28, 0x2, RZ ;  /* 0x000000021c1d7824 */ /* 0x000fc800078e00ff */
[----:B------:R-:W-:Y:S02]  /*7d30*/  IMAD R23, R23, 0x90, RZ ;  /* 0x0000009017177824 */ /* 0x000fe400078e02ff */
[----:B-1----:R-:W-:-:S03]  /*7d40*/  IMAD.SHL.U32 R33, R28, 0x20, RZ ;  /* 0x000000201c217824 */ /* 0x002fc600078e00ff */
[C-C-:B------:R-:W-:Y:S02]  /*7d50*/  LOP3.LUT R124, R23.reuse, 0x30, R29.reuse, 0x78, !PT ;  /* 0x00000030177c7812 */ /* 0x140fe400078e781d */
[----:B------:R-:W-:Y:S01]  /*7d60*/  LOP3.LUT R23, R23, 0x10, R29, 0x78, !PT ;  /* 0x0000001017177812 */ /* 0x000fe200078e781d */
[C---:B------:R-:W-:Y:S01]  /*7d70*/  IMAD.SHL.U32 R29, R28.reuse, 0x40, RZ ;  /* 0x000000401c1d7824 */ /* 0x040fe200078e00ff */
[----:B------:R-:W-:Y:S01]  /*7d80*/  LOP3.LUT R28, R28, 0x3f, RZ, 0xc0, !PT ;  /* 0x0000003f1c1c7812 */ /* 0x000fe200078ec0ff */
[----:B------:R-:W-:Y:S01]  /*7d90*/  STS.U16 [R183+UR4+0x2400], R100 ;  /* 0x00240064b7007988 */ /* 0x000fe20008000404 */
[----:B------:R-:W-:-:S03]  /*7da0*/  LOP3.LUT R33, R33, 0x400, RZ, 0xc0, !PT ;  /* 0x0000040021217812 */ /* 0x000fc600078ec0ff */
[----:B------:R-:W-:Y:S01]  /*7db0*/  IMAD.SHL.U32 R28, R28, 0x2, RZ ;  /* 0x000000021c1c7824 */ /* 0x000fe200078e00ff */
[----:B------:R-:W-:Y:S01]  /*7dc0*/  STS.U16 [R183+UR4+0x2800], R101 ;  /* 0x00280065b7007988 */ /* 0x000fe20008000404 */
[----:B------:R-:W-:-:S03]  /*7dd0*/  LOP3.LUT R23, R23, 0x400, R29, 0xf8, !PT ;  /* 0x0000040017177812 */ /* 0x000fc600078ef81d */
[----:B------:R-:W-:Y:S01]  /*7de0*/  STS.U16 [R183+UR4+0x2c00], R130 ;  /* 0x002c0082b7007988 */ /* 0x000fe20008000404 */
[----:B------:R-:W-:-:S03]  /*7df0*/  LOP3.LUT R124, R124, R33, RZ, 0xfc, !PT ;  /* 0x000000217c7c7212 */ /* 0x000fc600078efcff */
[----:B------:R-:W-:Y:S01]  /*7e00*/  STS.U16 [R183+UR4+0x3400], R186 ;  /* 0x003400bab7007988 */ /* 0x000fe20008000404 */
[----:B------:R-:W-:-:S03]  /*7e10*/  LOP3.LUT R29, R28, 0x50, RZ, 0x3c, !PT ;  /* 0x000000501c1d7812 */ /* 0x000fc600078e3cff */
[----:B------:R-:W-:Y:S01]  /*7e20*/  STS.U16 [R146+UR4+0x3880], R176 ;  /* 0x003880b092007988 */ /* 0x000fe20008000404 */
[----:B------:R-:W-:-:S03]  /*7e30*/  LOP3.LUT R33, R28, 0x60, RZ, 0x3c, !PT ;  /* 0x000000601c217812 */ /* 0x000fc600078e3cff */
[----:B------:R-:W-:Y:S04]  /*7e40*/  STS.U16 [R146+UR4+0x3c80], R116 ;  /* 0x003c807492007988 */ /* 0x000fe80008000404 */
        /* <DEDUP_REMOVED lines=22> */
[----:B------:R0:W-:Y:S04]  /*7fb0*/  STS.U16 [R139+UR4+0x3600], R54 ;  /* 0x003600368b007988 */ /* 0x0001e80008000404 */
[----:B------:R-:W-:Y:S04]  /*7fc0*/  STS.U16 [R139+UR4+0x3a00], R179 ;  /* 0x003a00b38b007988 */ /* 0x000fe80008000404 */
[----:B------:R-:W-:Y:S01]  /*7fd0*/  STS.U16 [R139+UR4+0x3e00], R136 ;  /* 0x003e00888b007988 */ /* 0x000fe20008000404 */
[----:B0-----:R-:W-:-:S03]  /*7fe0*/  LOP3.LUT R54, R28, 0x70, RZ, 0x3c, !PT ;  /* 0x000000701c367812 */ /* 0x001fc600078e3cff */
        /* <DEDUP_REMOVED lines=23> */
[----:B---3--:R-:W-:Y:S04]  /*8160*/  STS.U16 [R54+UR4+0x2380], R34 ;  /* 0x0023802236007988 */ /* 0x008fe80008000404 */
[----:B----4-:R-:W-:Y:S04]  /*8170*/  STS.U16 [R54+UR4+0x2780], R32 ;  /* 0x0027802036007988 */ /* 0x010fe80008000404 */
[----:B--2---:R-:W-:Y:S04]  /*8180*/  STS.U16 [R54+UR4+0x2b80], R31 ;  /* 0x002b801f36007988 */ /* 0x004fe80008000404 */
[----:B------:R-:W-:Y:S04]  /*8190*/  STS.U16 [R54+UR4+0x2f80], R30 ;  /* 0x002f801e36007988 */ /* 0x000fe80008000404 */
[----:B------:R-:W-:Y:S04]  /*81a0*/  STS.U16 [R54+UR4+0x3380], R37 ;  /* 0x0033802536007988 */ /* 0x000fe80008000404 */
[----:B------:R-:W-:Y:S01]  /*81b0*/  STS.U16 [R54+UR4+0x3780], R145 ;  /* 0x0037809136007988 */ /* 0x000fe20008000404 */
[----:B------:R-:W-:-:S02]  /*81c0*/  UMOV UR5, 0x400 ;  /* 0x0000040000057882 */ /* 0x000fc40000000000 */
[----:B------:R-:W-:Y:S01]  /*81d0*/  ULEA UR5, UR6, UR5, 0x18 ;  /* 0x0000000506057291 */ /* 0x000fe2000f8ec03f */
[----:B------:R-:W-:Y:S01]  /*81e0*/  BAR.SYNC.DEFER_BLOCKING 0x0 ;  /* 0x0000000000007b1d */ /* 0x000fe20000010000 */
[C---:B------:R-:W-:Y:S02]  /*81f0*/  LOP3.LUT R169, R23.reuse, 0x20, RZ, 0x3c, !PT ;  /* 0x0000002017a97812 */ /* 0x040fe400078e3cff */
[C---:B0-----:R-:W-:Y:S02]  /*8200*/  LOP3.LUT R171, R23.reuse, 0x60, RZ, 0x3c, !PT ;  /* 0x0000006017ab7812 */ /* 0x041fe400078e3cff */
[----:B------:R-:W-:-:S03]  /*8210*/  LOP3.LUT R170, R23, 0x40, RZ, 0x3c, !PT ;  /* 0x0000004017aa7812 */ /* 0x000fc600078e3cff */
[----:B------:R-:W-:Y:S04]  /*8220*/  LDSM.16.MT88.4 R100, [R23+UR5] ;  /* 0x000000051764783b */ /* 0x000fe80008004200 */
[----:B------:R-:W0:Y:S04]  /*8230*/  LDSM.16.M88.4 R88, [R124+UR5+0x2000] ;  /* 0x002000057c58783b */ /* 0x000e280008000200 */
[----:B------:R-:W2:Y:S04]  /*8240*/  LDSM.16.M88.4 R36, [R124+UR5+0x2800] ;  /* 0x002800057c24783b */ /* 0x000ea80008000200 */
[----:B------:R-:W3:Y:S04]  /*8250*/  LDSM.16.M88.4 R32, [R124+UR5+0x3000] ;  /* 0x003000057c20783b */ /* 0x000ee80008000200 */
[----:B------:R-:W4:Y:S04]  /*8260*/  LDSM.16.M88.4 R28, [R124+UR5+0x3800] ;  /* 0x003800057c1c783b */ /* 0x000f280008000200 */
[----:B------:R-:W4:Y:S04]  /*8270*/  LDSM.16.MT88.4 R84, [R169+UR5] ;  /* 0x00000005a954783b */ /* 0x000f280008004200 */
[----:B------:R-:W4:Y:S04]  /*8280*/  LDSM.16.MT88.4 R52, [R171+UR5] ;  /* 0x00000005ab34783b */ /* 0x000f280008004200 */
[----:B------:R-:W4:Y:S04]  /*8290*/  LDSM.16.MT88.4 R76, [R170+UR5] ;  /* 0x00000005aa4c783b */ /* 0x000f280008004200 */
[----:B------:R-:W4:Y:S04]  /*82a0*/  LDSM.16.MT88.4 R68, [R23+UR5+0x800] ;  /* 0x000800051744783b */ /* 0x000f280008004200 */
[----:B------:R-:W4:Y:S01]  /*82b0*/  LDSM.16.MT88.4 R116, [R169+UR5+0x800] ;  /* 0x00080005a974783b */ /* 0x000f220008004200 */
[----:B-1----:R-:W-:-:S03]  /*82c0*/  LOP3.LUT R128, R124, 0x40, RZ, 0x3c, !PT ;  /* 0x000000407c807812 */ /* 0x002fc600078e3cff */
[----:B------:R-:W-:Y:S01]  /*82d0*/  LDSM.16.MT88.4 R144, [R170+UR5+0x1000] ;  /* 0x00100005aa90783b */ /* 0x000fe20008004200 */
[C---:B0-----:R-:W-:Y:S03]  /*82e0*/  HMMA.16816.F32.BF16 R56, R100.reuse, R88, R56 ;  /* 0x000000586438723c */ /* 0x041fe60000041838 */
[----:B------:R-:W-:Y:S04]  /*82f0*/  LDSM.16.M88.4 R124, [R128+UR5+0x3000] ;  /* 0x00300005807c783b */ /* 0x000fe80008000200 */
[----:B------:R-:W-:Y:S01]  /*8300*/  LDSM.16.MT88.4 R136, [R169+UR5+0x1000] ;  /* 0x00100005a988783b */ /* 0x000fe20008004200 */
[C---:B--2---:R-:W-:Y:S06]  /*8310*/  HMMA.16816.F32.BF16 R60, R100.reuse, R36, R60 ;  /* 0x00000024643c723c */ /* 0x044fec000004183c */
[C---:B---3--:R-:W-:Y:S06]  /*8320*/  HMMA.16816.F32.BF16 R64, R100.reuse, R32, R64 ;  /* 0x000000206440723c */ /* 0x048fec0000041840 */
[----:B----4-:R-:W-:Y:S01]  /*8330*/  HMMA.16816.F32.BF16 R72, R100, R28, R72 ;  /* 0x0000001c6448723c */ /* 0x010fe20000041848 */
[----:B------:R-:W-:Y:S05]  /*8340*/  LDSM.16.MT88.4 R100, [R170+UR5+0x800] ;  /* 0x00080005aa64783b */ /* 0x000fea0008004200 */
[C---:B------:R-:W-:Y:S06]  /*8350*/  HMMA.16816.F32.BF16 R80, R84.reuse, R88, R80 ;  /* 0x000000585450723c */ /* 0x040fec0000041850 */
[C---:B------:R-:W-:Y:S06]  /*8360*/  HMMA.16816.F32.BF16 R132, R84.reuse, R36, R132 ;  /* 0x000000245484723c */ /* 0x040fec0000041884 */
[C---:B------:R-:W-:Y:S06]  /*8370*/  HMMA.16816.F32.BF16 R140, R84.reuse, R32, R140 ;  /* 0x00000020548c723c */ /* 0x040fec000004188c */
[----:B------:R-:W-:Y:S01]  /*8380*/  HMMA.16816.F32.BF16 R120, R84, R28, R120 ;  /* 0x0000001c5478723c */ /* 0x000fe20000041878 */
[----:B------:R-:W-:Y:S05]  /*8390*/  LDSM.16.M88.4 R84, [R128+UR5+0x2800] ;  /* 0x002800058054783b */ /* 0x000fea0008000200 */
[C---:B------:R-:W-:Y:S06]  /*83a0*/  HMMA.16816.F32.BF16 R92, R52.reuse, R88, R92 ;  /* 0x00000058345c723c */ /* 0x040fec000004185c */
[C---:B------:R-:W-:Y:S06]  /*83b0*/  HMMA.16816.F32.BF16 R40, R52.reuse, R36, R40 ;  /* 0x000000243428723c */ /* 0x040fec0000041828 */
[C---:B------:R-:W-:Y:S06]  /*83c0*/  HMMA.16816.F32.BF16 R44, R52.reuse, R32, R44 ;  /* 0x00000020342c723c */ /* 0x040fec000004182c */
[----:B------:R-:W-:Y:S01]  /*83d0*/  HMMA.16816.F32.BF16 R48, R52, R28, R48 ;  /* 0x0000001c3430723c */ /* 0x000fe20000041830 */
[----:B------:R-:W0:Y:S05]  /*83e0*/  LDSM.16.MT88.4 R52, [R171+UR5+0x800] ;  /* 0x00080005ab34783b */ /* 0x000e2a0008004200 */
[C---:B------:R-:W-:Y:S06]  /*83f0*/  HMMA.16816.F32.BF16 R112, R76.reuse, R88, R112 ;  /* 0x000000584c70723c */ /* 0x040fec0000041870 */
[C---:B------:R-:W-:Y:S06]  /*8400*/  HMMA.16816.F32.BF16 R108, R76.reuse, R36, R108 ;  /* 0x000000244c6c723c */ /* 0x040fec000004186c */
[C---:B------:R-:W-:Y:S06]  /*8410*/  HMMA.16816.F32.BF16 R104, R76.reuse, R32, R104 ;  /* 0x000000204c68723c */ /* 0x040fec0000041868 */
[----:B------:R-:W-:Y:S01]  /*8420*/  HMMA.16816.F32.BF16 R96, R76, R28, R96 ;  /* 0x0000001c4c60723c */ /* 0x000fe20000041860 */
[----:B------:R-:W-:Y:S04]  /*8430*/  LDSM.16.M88.4 R76, [R128+UR5+0x2000] ;  /* 0x00200005804c783b */ /* 0x000fe80008000200 */
[----:B------:R-:W-:Y:S01]  /*8440*/  LDSM.16.M88.4 R128, [R128+UR5+0x3800] ;  /* 0x003800058080783b */ /* 0x000fe20008000200 */
[C---:B------:R-:W-:Y:S06]  /*8450*/  HMMA.16816.F32.BF16 R56, R68.reuse, R90, R56 ;  /* 0x0000005a4438723c */ /* 0x040fec0000041838 */
[C---:B------:R-:W-:Y:S06]  /*8460*/  HMMA.16816.F32.BF16 R60, R68.reuse, R38, R60 ;  /* 0x00000026443c723c */ /* 0x040fec000004183c */
[C---:B------:R-:W-:Y:S06]  /*8470*/  HMMA.16816.F32.BF16 R64, R68.reuse, R34, R64 ;  /* 0x000000224440723c */ /* 0x040fec0000041840 */
[----:B------:R-:W-:Y:S01]  /*8480*/  HMMA.16816.F32.BF16 R68, R68, R30, R72 ;  /* 0x0000001e4444723c */ /* 0x000fe20000041848 */
[----:B------:R-:W1:Y:S05]  /*8490*/  LDSM.16.MT88.4 R72, [R23+UR5+0x1000] ;  /* 0x001000051748783b */ /* 0x000e6a0008004200 */
[C---:B------:R-:W-:Y:S06]  /*84a0*/  HMMA.16816.F32.BF16 R80, R116.reuse, R90, R80 ;  /* 0x0000005a7450723c */ /* 0x040fec0000041850 */
[C---:B------:R-:W-:Y:S06]  /*84b0*/  HMMA.16816.F32.BF16 R132, R116.reuse, R38, R132 ;  /* 0x000000267484723c */ /* 0x040fec0000041884 */
[C---:B------:R-:W-:Y:S06]  /*84c0*/  HMMA.16816.F32.BF16 R140, R116.reuse, R34, R140 ;  /* 0x00000022748c723c */ /* 0x040fec000004188c */
[----:B------:R-:W-:Y:S01]  /*84d0*/  HMMA.16816.F32.BF16 R120, R116, R30, R120 ;  /* 0x0000001e7478723c */ /* 0x000fe20000041878 */
[----:B------:R-:W2:Y:S05]  /*84e0*/  LDSM.16.MT88.4 R116, [R171+UR5+0x1000] ;  /* 0x00100005ab74783b */ /* 0x000eaa0008004200 */
[C---:B0-----:R-:W-:Y:S06]  /*84f0*/  HMMA.16816.F32.BF16 R92, R52.reuse, R90, R92 ;  /* 0x0000005a345c723c */ /* 0x041fec000004185c */
[C---:B------:R-:W-:Y:S06]  /*8500*/  HMMA.16816.F32.BF16 R40, R52.reuse, R38, R40 ;  /* 0x000000263428723c */ /* 0x040fec0000041828 */
[C---:B------:R-:W-:Y:S06]  /*8510*/  HMMA.16816.F32.BF16 R44, R52.reuse, R34, R44 ;  /* 0x00000022342c723c */ /* 0x040fec000004182c */
[----:B------:R-:W-:Y:S01]  /*8520*/  HMMA.16816.F32.BF16 R52, R52, R30, R48 ;  /* 0x0000001e3434723c */ /* 0x000fe20000041830 */
[----:B------:R-:W-:Y:S05]  /*8530*/  LDSM.16.MT88.4 R48, [R171+UR5+0x1800] ;  /* 0x00180005ab30783b */ /* 0x000fea0008004200 */
[C---:B------:R-:W-:Y:S06]  /*8540*/  HMMA.16816.F32.BF16 R112, R100.reuse, R90, R112 ;  /* 0x0000005a6470723c */ /* 0x040fec0000041870 */
[C---:B------:R-:W-:Y:S01]  /*8550*/  HMMA.16816.F32.BF16 R108, R100.reuse, R38, R108 ;  /* 0x00000026646c723c */ /* 0x040fe2000004186c */
[----:B------:R0:W3:Y:S05]  /*8560*/  LDSM.16.MT88.4 R36, [R23+UR5+0x1800] ;  /* 0x001800051724783b */ /* 0x0000ea0008004200 */
[----:B------:R-:W-:Y:S01]  /*8570*/  HMMA.16816.F32.BF16 R104, R100, R34, R104 ;  /* 0x000000226468723c */ /* 0x000fe20000041868 */
[----:B------:R4:W3:Y:S01]  /*8580*/  LDSM.16.MT88.4 R32, [R169+UR5+0x1800] ;  /* 0x00180005a920783b */ /* 0x0008e20008004200 */
[----:B------:R-:W-:-:S02]  /*8590*/  IMAD.MOV.U32 R173, RZ, RZ, R193 ;  /* 0x000000ffffad7224 */ /* 0x000fc400078e00c1 */
[----:B------:R-:W-:Y:S01]  /*85a0*/  IMAD.MOV.U32 R175, RZ, RZ, R192 ;  /* 0x000000ffffaf7224 */ /* 0x000fe200078e00c0 */
[----:B------:R-:W-:Y:S01]  /*85b0*/  MOV R184, R191 ;  /* 0x000000bf00b87202 */ /* 0x000fe20000000f00 */
[----:B------:R-:W-:Y:S01]  /*85c0*/  HMMA.16816.F32.BF16 R96, R100, R30, R96 ;  /* 0x0000001e6460723c */ /* 0x000fe20000041860 */
[----:B------:R3:W3:Y:S01]  /*85d0*/  LDSM.16.MT88.4 R28, [R170+UR5+0x1800] ;  /* 0x00180005aa1c783b */ /* 0x0006e20008004200 */
[----:B------:R-:W-:Y:S01]  /*85e0*/  IMAD.MOV.U32 R89, RZ, RZ, R172 ;  /* 0x000000ffff597224 */ /* 0x000fe200078e00ac */
[----:B0-----:R-:W0:Y:S01]  /*85f0*/  LDC R23, c[0x0][0x238] ;  /* 0x00008e00ff177b82 */ /* 0x001e220000000800 */
[----:B----4-:R-:W-:Y:S02]  /*8600*/  IMAD.MOV.U32 R169, RZ, RZ, R168 ;  /* 0x000000ffffa97224 */ /* 0x010fe400078e00a8 */
[----:B------:R-:W-:Y:S01]  /*8610*/  IMAD.MOV.U32 R168, RZ, RZ, R205 ;  /* 0x000000ffffa87224 */ /* 0x000fe200078e00cd */
[----:B-1----:R-:W-:Y:S01]  /*8620*/  HMMA.16816.F32.BF16 R56, R72, R76, R56 ;  /* 0x0000004c4838723c */ /* 0x002fe20000041838 */
[----:B------:R-:W-:-:S02]  /*8630*/  IMAD.MOV.U32 R205, RZ, RZ, R204 ;  /* 0x000000ffffcd7224 */ /* 0x000fc400078e00cc */
[----:B------:R-:W-:Y:S02]  /*8640*/  IMAD.MOV.U32 R204, RZ, RZ, R243 ;  /* 0x000000ffffcc7224 */ /* 0x000fe400078e00f3 */
[----:B------:R-:W4:Y:S01]  /*8650*/  LDL.LU R243, [R1+0x108] ;  /* 0x0001080001f37983 */ /* 0x000f220000300800 */
[C---:B------:R-:W-:Y:S03]  /*8660*/  HMMA.16816.F32.BF16 R60, R72.reuse, R84, R60 ;  /* 0x00000054483c723c */ /* 0x040fe6000004183c */
[----:B------:R-:W4:Y:S03]  /*8670*/  LDL.LU R88, [R1+0x5c] ;  /* 0x00005c0001587983 */ /* 0x000f260000300800 */
[C---:B------:R-:W-:Y:S01]  /*8680*/  HMMA.16816.F32.BF16 R64, R72.reuse, R124, R64 ;  /* 0x0000007c4840723c */ /* 0x040fe20000041840 */
[----:B------:R-:W4:Y:S05]  /*8690*/  LDL.LU R103, [R1+0x68] ;  /* 0x0000680001677983 */ /* 0x000f2a0000300800 */
[----:B------:R-:W-:Y:S06]  /*86a0*/  HMMA.16816.F32.BF16 R68, R72, R128, R68 ;  /* 0x000000804844723c */ /* 0x000fec0000041844 */
[C---:B--2---:R-:W-:Y:S06]  /*86b0*/  HMMA.16816.F32.BF16 R92, R116.reuse, R76, R92 ;  /* 0x0000004c745c723c */ /* 0x044fec000004185c */
[C---:B------:R-:W-:Y:S06]  /*86c0*/  HMMA.16816.F32.BF16 R40, R116.reuse, R84, R40 ;  /* 0x000000547428723c */ /* 0x040fec0000041828 */
[C---:B------:R-:W-:Y:S06]  /*86d0*/  HMMA.16816.F32.BF16 R44, R116.reuse, R124, R44 ;  /* 0x0000007c742c723c */ /* 0x040fec000004182c */
[----:B------:R-:W-:Y:S06]  /*86e0*/  HMMA.16816.F32.BF16 R52, R116, R128, R52 ;  /* 0x000000807434723c */ /* 0x000fec0000041834 */
[C---:B------:R-:W-:Y:S06]  /*86f0*/  HMMA.16816.F32.BF16 R112, R144.reuse, R76, R112 ;  /* 0x0000004c9070723c */ /* 0x040fec0000041870 */
[C---:B------:R-:W-:Y:S06]  /*8700*/  HMMA.16816.F32.BF16 R108, R144.reuse, R84, R108 ;  /* 0x00000054906c723c */ /* 0x040fec000004186c */
[C---:B------:R-:W-:Y:S06]  /*8710*/  HMMA.16816.F32.BF16 R104, R144.reuse, R124, R104 ;  /* 0x0000007c9068723c */ /* 0x040fec0000041868 */
[----:B------:R-:W-:Y:S01]  /*8720*/  HMMA.16816.F32.BF16 R96, R144, R128, R96 ;  /* 0x000000809060723c */ /* 0x000fe20000041860 */
[----:B------:R-:W2:Y:S05]  /*8730*/  LDL.LU R146, [R1+0x7c] ;  /* 0x00007c0001927983 */ /* 0x000eaa0000300800 */
[C---:B------:R-:W-:Y:S06]  /*8740*/  HMMA.16816.F32.BF16 R80, R136.reuse, R76, R80 ;  /* 0x0000004c8850723c */ /* 0x040fec0000041850 */
[C---:B------:R-:W-:Y:S06]  /*8750*/  HMMA.16816.F32.BF16 R132, R136.reuse, R84, R132 ;  /* 0x000000548884723c */ /* 0x040fec0000041884 */
[C---:B------:R-:W-:Y:S06]  /*8760*/  HMMA.16816.F32.BF16 R140, R136.reuse, R124, R140 ;  /* 0x0000007c888c723c */ /* 0x040fec000004188c */
[----:B------:R-:W-:Y:S01]  /*8770*/  HMMA.16816.F32.BF16 R120, R136, R128, R120 ;  /* 0x000000808878723c */ /* 0x000fe20000041878 */
[----:B------:R-:W4:Y:S04]  /*8780*/  LDL.LU R136, [R1] ;  /* 0x0000000001887983 */ /* 0x000f280000300800 */
[----:B------:R-:W4:Y:S04]  /*8790*/  LDL.LU R137, [R1+0x84] ;  /* 0x0000840001897983 */ /* 0x000f280000300800 */
[----:B------:R-:W4:Y:S04]  /*87a0*/  LDL.LU R138, [R1+0x4] ;  /* 0x00000400018a7983 */ /* 0x000f280000300800 */
[----:B------:R-:W4:Y:S01]  /*87b0*/  LDL.LU R139, [R1+0x88] ;  /* 0x00008800018b7983 */ /* 0x000f220000300800 */
[----:B------:R-:W-:-:S03]  /*87c0*/  MOV R102, R173 ;  /* 0x000000ad00667202 */ /* 0x000fc60000000f00 */
[----:B------:R-:W4:Y:S04]  /*87d0*/  LDL.LU R171, [R1+0x8] ;  /* 0x0000080001ab7983 */ /* 0x000f280000300800 */
[----:B---3--:R-:W3:Y:S04]  /*87e0*/  LDL.LU R170, [R1+0x8c] ;  /* 0x00008c0001aa7983 */ /* 0x008ee80000300800 */
[----:B------:R-:W3:Y:S01]  /*87f0*/  LDL.LU R180, [R1+0xc] ;  /* 0x00000c0001b47983 */ /* 0x000ee20000300800 */
[----:B------:R-:W-:-:S03]  /*8800*/  IMAD.MOV.U32 R147, RZ, RZ, R175 ;  /* 0x000000ffff937224 */ /* 0x000fc600078e00af */
[----:B------:R-:W3:Y:S04]  /*8810*/  LDL.LU R179, [R1+0x90] ;  /* 0x0000900001b37983 */ /* 0x000ee80000300800 */
[----:B------:R-:W3:Y:S04]  /*8820*/  LDL.LU R173, [R1+0x14] ;  /* 0x0000140001ad7983 */ /* 0x000ee80000300800 */
[----:B------:R-:W3:Y:S01]  /*8830*/  LDL.LU R172, [R1+0x9c] ;  /* 0x00009c0001ac7983 */ /* 0x000ee20000300800 */
[----:B------:R-:W-:-:S03]  /*8840*/  IMAD.MOV.U32 R183, RZ, RZ, R190 ;  /* 0x000000ffffb77224 */ /* 0x000fc600078e00be */
[----:B------:R-:W3:Y:S04]  /*8850*/  LDL.LU R174, [R1+0x1c] ;  /* 0x00001c0001ae7983 */ /* 0x000ee80000300800 */
[----:B------:R-:W3:Y:S04]  /*8860*/  LDL.LU R175, [R1+0xa0] ;  /* 0x0000a00001af7983 */ /* 0x000ee80000300800 */
[----:B------:R-:W3:Y:S04]  /*8870*/  LDL.LU R177, [R1+0x20] ;  /* 0x0000200001b17983 */ /* 0x000ee80000300800 */
[----:B------:R-:W3:Y:S04]  /*8880*/  LDL.LU R176, [R1+0xa4] ;  /* 0x0000a40001b07983 */ /* 0x000ee80000300800 */
[----:B------:R-:W3:Y:S01]  /*8890*/  LDL.LU R178, [R1+0x24] ;  /* 0x0000240001b27983 */ /* 0x000ee20000300800 */
[----:B------:R-:W-:Y:S03]  /*88a0*/  HMMA.16816.F32.BF16 R56, R36, R78, R56 ;  /* 0x0000004e2438723c */ /* 0x000fe60000041838 */
[----:B------:R-:W3:Y:S01]  /*88b0*/  LDL.LU R181, [R1+0xa8] ;  /* 0x0000a80001b57983 */ /* 0x000ee20000300800 */
[----:B------:R-:W-:-:S03]  /*88c0*/  IMAD.MOV.U32 R101, RZ, RZ, R183 ;  /* 0x000000ffff657224 */ /* 0x000fc600078e00b7 */
[----:B------:R-:W3:Y:S01]  /*88d0*/  LDL.LU R187, [R1+0x28] ;  /* 0x0000280001bb7983 */ /* 0x000ee20000300800 */
[C---:B------:R-:W-:Y:S03]  /*88e0*/  HMMA.16816.F32.BF16 R60, R36.reuse, R86, R60 ;  /* 0x00000056243c723c */ /* 0x040fe6000004183c */
[----:B------:R-:W3:Y:S03]  /*88f0*/  LDL.LU R182, [R1+0xac] ;  /* 0x0000ac0001b67983 */ /* 0x000ee60000300800 */
[C---:B------:R-:W-:Y:S01]  /*8900*/  HMMA.16816.F32.BF16 R64, R36.reuse, R126, R64 ;  /* 0x0000007e2440723c */ /* 0x040fe20000041840 */
[----:B------:R-:W3:Y:S04]  /*8910*/  LDL.LU R186, [R1+0x2c] ;  /* 0x00002c0001ba7983 */ /* 0x000ee80000300800 */
[----:B------:R-:W3:Y:S01]  /*8920*/  LDL.LU R183, [R1+0xb4] ;  /* 0x0000b40001b77983 */ /* 0x000ee20000300800 */
[----:B------:R-:W-:Y:S01]  /*8930*/  HMMA.16816.F32.BF16 R72, R36, R130, R68 ;  /* 0x000000822448723c */ /* 0x000fe20000041844 */
[----:B------:R-:W-:-:S05]  /*8940*/  IMAD.MOV.U32 R76, RZ, RZ, R250 ;  /* 0x000000ffff4c7224 */ /* 0x000fca00078e00fa */
[C---:B------:R-:W-:Y:S01]  /*8950*/  HMMA.16816.F32.BF16 R92, R48.reuse, R78, R92 ;  /* 0x0000004e305c723c */ /* 0x040fe2000004185c */
[----:B------:R-:W-:Y:S02]  /*8960*/  IMAD.MOV.U32 R38, RZ, RZ, R185 ;  /* 0x000000ffff267224 */ /* 0x000fe400078e00b9 */
[----:B------:R-:W3:Y:S03]  /*8970*/  LDL.LU R185, [R1+0x30] ;  /* 0x0000300001b97983 */ /* 0x000ee60000300800 */
[----:B------:R-:W-:Y:S01]  /*8980*/  HMMA.16816.F32.BF16 R40, R48, R86, R40 ;  /* 0x000000563028723c */ /* 0x000fe20000041828 */
[----:B------:R-:W-:-:S05]  /*8990*/  IMAD.MOV.U32 R68, RZ, RZ, R249 ;  /* 0x000000ffff447224 */ /* 0x000fca00078e00f9 */
[----:B------:R-:W-:Y:S01]  /*89a0*/  HMMA.16816.F32.BF16 R44, R48, R126, R44 ;  /* 0x0000007e302c723c */ /* 0x000fe2000004182c */
[----:B------:R-:W-:-:S05]  /*89b0*/  IMAD.MOV.U32 R70, RZ, RZ, R188 ;  /* 0x000000ffff467224 */ /* 0x000fca00078e00bc */
[----:B------:R-:W-:Y:S01]  /*89c0*/  HMMA.16816.F32.BF16 R48, R48, R130, R52 ;  /* 0x000000823030723c */ /* 0x000fe20000041834 */
[----:B------:R-:W-:-:S06]  /*89d0*/  IMAD.MOV.U32 R84, RZ, RZ, R251 ;  /* 0x000000ffff547224 */ /* 0x000fcc00078e00fb */
[----:B------:R-:W-:Y:S02]  /*89e0*/  IMAD.MOV.U32 R52, RZ, RZ, R184 ;  /* 0x000000ffff347224 */ /* 0x000fe400078e00b8 */
[----:B------:R-:W3:Y:S01]  /*89f0*/  LDL.LU R184, [R1+0xb8] ;  /* 0x0000b80001b87983 */ /* 0x000ee20000300800 */
[-C--:B------:R-:W-:Y:S03]  /*8a00*/  HMMA.16816.F32.BF16 R80, R32, R78.reuse, R80 ;  /* 0x0000004e2050723c */ /* 0x080fe60000041850 */
[----:B------:R-:W3:Y:S01]  /*8a10*/  LDL.LU R249, [R1+0x104] ;  /* 0x0001040001f97983 */ /* 0x000ee20000300800 */
[----:B------:R-:W-:Y:S02]  /*8a20*/  IMAD.MOV.U32 R90, RZ, RZ, R102 ;  /* 0x000000ffff5a7224 */ /* 0x000fe400078e0066 */
[----:B------:R-:W-:Y:S01]  /*8a30*/  HMMA.16816.F32.BF16 R112, R28, R78, R112 ;  /* 0x0000004e1c70723c */ /* 0x000fe20000041870 */
[----:B------:R-:W4:Y:S01]  /*8a40*/  LDL.LU R188, [R1+0x100] ;  /* 0x0001000001bc7983 */ /* 0x000f220000300800 */
[----:B------:R-:W-:-:S03]  /*8a50*/  IMAD.MOV.U32 R102, RZ, RZ, R19 ;  /* 0x000000ffff667224 */ /* 0x000fc600078e0013 */
[----:B------:R-:W3:Y:S02]  /*8a60*/  LDL.LU R250, [R1+0xfc] ;  /* 0x0000fc0001fa7983 */ /* 0x000ee40000300800 */
[----:B------:R-:W-:Y:S02]  /*8a70*/  IMAD.MOV.U32 R78, RZ, RZ, R189 ;  /* 0x000000ffff4e7224 */ /* 0x000fe400078e00bd */
[----:B------:R-:W3:Y:S01]  /*8a80*/  LDL.LU R189, [R1+0xf8] ;  /* 0x0000f80001bd7983 */ /* 0x000ee20000300800 */
[----:B------:R-:W-:-:S03]  /*8a90*/  IMAD.MOV.U32 R116, RZ, RZ, R20 ;  /* 0x000000ffff747224 */ /* 0x000fc600078e0014 */
[----:B------:R-:W3:Y:S04]  /*8aa0*/  LDL.LU R251, [R1+0xf4] ;  /* 0x0000f40001fb7983 */ /* 0x000ee80000300800 */
[----:B------:R-:W3:Y:S04]  /*8ab0*/  LDL.LU R19, [R1+0xf0] ;  /* 0x0000f00001137983 */ /* 0x000ee80000300800 */
[----:B------:R-:W3:Y:S01]  /*8ac0*/  LDL.LU R20, [R1+0xec] ;  /* 0x0000ec0001147983 */ /* 0x000ee20000300800 */
[----:B------:R-:W-:Y:S01]  /*8ad0*/  HMMA.16816.F32.BF16 R140, R32, R126, R140 ;  /* 0x0000007e208c723c */ /* 0x000fe2000004188c */
[----:B------:R-:W-:-:S05]  /*8ae0*/  IMAD.MOV.U32 R128, RZ, RZ, R147 ;  /* 0x000000ffff807224 */ /* 0x000fca00078e0093 */
[----:B------:R-:W-:Y:S07]  /*8af0*/  HMMA.16816.F32.BF16 R104, R28, R126, R104 ;  /* 0x0000007e1c68723c */ /* 0x000fee0000041868 */
[----:B--2---:R-:W-:Y:S02]  /*8b00*/  IMAD.MOV.U32 R126, RZ, RZ, R146 ;  /* 0x000000ffff7e7224 */ /* 0x004fe400078e0092 */
[----:B----4-:R-:W-:Y:S02]  /*8b10*/  IMAD.MOV.U32 R118, RZ, RZ, R188 ;  /* 0x000000ffff767224 */ /* 0x010fe400078e00bc */
[----:B------:R-:W2:Y:S01]  /*8b20*/  LDL.LU R188, [R1+0xe8] ;  /* 0x0000e80001bc7983 */ /* 0x000ea20000300800 */
[----:B---3--:R-:W-:-:S03]  /*8b30*/  IMAD.MOV.U32 R124, RZ, RZ, R189 ;  /* 0x000000ffff7c7224 */ /* 0x008fc600078e00bd */
[----:B------:R-:W3:Y:S01]  /*8b40*/  LDL.LU R189, [R1+0xe4] ;  /* 0x0000e40001bd7983 */ /* 0x000ee20000300800 */
[----:B------:R-:W-:-:S03]  /*8b50*/  IMAD.MOV.U32 R147, RZ, RZ, R19 ;  /* 0x000000ffff937224 */ /* 0x000fc600078e0013 */
[----:B------:R-:W4:Y:S01]  /*8b60*/  LDL.LU R19, [R1+0xe0] ;  /* 0x0000e00001137983 */ /* 0x000f220000300800 */
[----:B------:R-:W-:-:S03]  /*8b70*/  IMAD.MOV.U32 R146, RZ, RZ, R20 ;  /* 0x000000ffff927224 */ /* 0x000fc600078e0014 */
[----:B------:R-:W4:Y:S01]  /*8b80*/  LDL.LU R20, [R1+0xdc] ;  /* 0x0000dc0001147983 */ /* 0x000f220000300800 */
[----:B------:R-:W-:Y:S02]  /*8b90*/  IMAD.MOV.U32 R216, RZ, RZ, R0 ;  /* 0x000000ffffd87224 */ /* 0x000fe400078e0000 */
[----:B------:R-:W1:Y:S01]  /*8ba0*/  LDC R0, c[0x0][0x23c] ;  /* 0x00008f00ff007b82 */ /* 0x000e620000000800 */
[----:B------:R-:W-:Y:S01]  /*8bb0*/  IMAD.MOV.U32 R36, RZ, RZ, R8 ;  /* 0x000000ffff247224 */ /* 0x000fe200078e0008 */
[----:B------:R-:W-:Y:S01]  /*8bc0*/  HMMA.16816.F32.BF16 R120, R32, R130, R120 ;  /* 0x000000822078723c */ /* 0x000fe20000041878 */
[----:B------:R-:W-:Y:S02]  /*8bd0*/  IMAD.MOV.U32 R37, RZ, RZ, R152 ;  /* 0x000000ffff257224 */ /* 0x000fe400078e0098 */
[----:B------:R-:W-:-:S03]  /*8be0*/  IMAD.MOV.U32 R39, RZ, RZ, R234 ;  /* 0x000000ffff277224 */ /* 0x000fc600078e00ea */
[----:B------:R-:W-:Y:S01]  /*8bf0*/  HMMA.16816.F32.BF16 R96, R28, R130, R96 ;  /* 0x000000821c60723c */ /* 0x000fe20000041860 */
[----:B------:R-:W-:Y:S02]  /*8c00*/  IMAD.MOV.U32 R190, RZ, RZ, R7 ;  /* 0x000000ffffbe7224 */ /* 0x000fe400078e0007 */
[----:B------:R-:W-:Y:S02]  /*8c10*/  IMAD.MOV.U32 R192, RZ, RZ, R6 ;  /* 0x000000ffffc07224 */ /* 0x000fe400078e0006 */
[----:B------:R-:W-:Y:S02]  /*8c20*/  IMAD.MOV.U32 R53, RZ, RZ, R236 ;  /* 0x000000ffff357224 */ /* 0x000fe400078e00ec */
[----:B------:R-:W-:Y:S02]  /*8c30*/  IMAD.MOV.U32 R130, RZ, RZ, R137 ;  /* 0x000000ffff827224 */ /* 0x000fe400078e0089 */
[----:B------:R-:W-:Y:S02]  /*8c40*/  IMAD.MOV.U32 R131, RZ, RZ, R136 ;  /* 0x000000ffff837224 */ /* 0x000fe400078e0088 */
[----:B------:R-:W-:-:S02]  /*8c50*/  IMAD.MOV.U32 R136, RZ, RZ, R139 ;  /* 0x000000ffff887224 */ /* 0x000fc400078e008b */
[----:B------:R-:W-:Y:S02]  /*8c60*/  IMAD.MOV.U32 R137, RZ, RZ, R138 ;  /* 0x000000ffff897224 */ /* 0x000fe400078e008a */
[----:B-1----:R-:W-:Y:S01]  /*8c70*/  IMAD.SHL.U32 R0, R0, 0x40, RZ ;  /* 0x0000004000007824 */ /* 0x002fe200078e00ff */
[----:B------:R-:W-:Y:S01]  /*8c80*/  MOV R138, R170 ;  /* 0x000000aa008a7202 */ /* 0x000fe20000000f00 */
[----:B------:R-:W-:Y:S02]  /*8c90*/  IMAD.MOV.U32 R144, RZ, RZ, R179 ;  /* 0x000000ffff907224 */ /* 0x000fe400078e00b3 */
[----:B------:R-:W-:Y:S02]  /*8ca0*/  IMAD.MOV.U32 R54, RZ, RZ, R101 ;  /* 0x000000ffff367224 */ /* 0x000fe400078e0065 */
[----:B------:R-:W-:Y:S02]  /*8cb0*/  IMAD.MOV.U32 R55, RZ, RZ, R237 ;  /* 0x000000ffff377224 */ /* 0x000fe400078e00ed */
[----:B------:R-:W-:-:S02]  /*8cc0*/  IMAD.MOV.U32 R139, RZ, RZ, R171 ;  /* 0x000000ffff8b7224 */ /* 0x000fc400078e00ab */
[----:B------:R-:W-:Y:S02]  /*8cd0*/  IMAD.MOV.U32 R145, RZ, RZ, R180 ;  /* 0x000000ffff917224 */ /* 0x000fe400078e00b4 */
[----:B------:R-:W-:Y:S02]  /*8ce0*/  IMAD.MOV.U32 R179, RZ, RZ, R178 ;  /* 0x000000ffffb37224 */ /* 0x000fe400078e00b2 */
[----:B------:R-:W-:Y:S01]  /*8cf0*/  IMAD.WIDE R6, R0, 0x2, R36 ;  /* 0x0000000200067825 */ /* 0x000fe200078e0224 */
[----:B------:R-:W-:-:S03]  /*8d00*/  LOP3.LUT R215, R215, R214, RZ, 0x3c, !PT ;  /* 0x000000d6d7d77212 */ /* 0x000fc600078e3cff */
[----:B0-----:R-:W-:Y:S02]  /*8d10*/  IMAD.SHL.U32 R23, R23, 0x40, RZ ;  /* 0x0000004017177824 */ /* 0x001fe400078e00ff */
[----:B------:R-:W-:Y:S02]  /*8d20*/  IMAD.MOV.U32 R69, RZ, RZ, R238 ;  /* 0x000000ffff457224 */ /* 0x000fe400078e00ee */
[----:B------:R-:W-:Y:S02]  /*8d30*/  IMAD.MOV.U32 R171, RZ, RZ, R173 ;  /* 0x000000ffffab7224 */ /* 0x000fe400078e00ad */
[----:B------:R-:W-:Y:S02]  /*8d40*/  IMAD.MOV.U32 R178, RZ, RZ, R181 ;  /* 0x000000ffffb27224 */ /* 0x000fe400078e00b5 */
[----:B------:R-:W-:Y:S02]  /*8d50*/  IMAD.MOV.U32 R180, RZ, RZ, R182 ;  /* 0x000000ffffb47224 */ /* 0x000fe400078e00b6 */
[----:B------:R-:W-:Y:S01]  /*8d60*/  IMAD.WIDE R36, R0, 0x2, R204 ;  /* 0x0000000200247825 */ /* 0x000fe200078e02cc */
[----:B------:R-:W-:Y:S03]  /*8d70*/  HMMA.16816.F32.BF16 R132, R32, R86, R132 ;  /* 0x000000562084723c */ /* 0x000fe60000041884 */
[----:B------:R-:W-:-:S02]  /*8d80*/  IMAD.MOV.U32 R71, RZ, RZ, R239 ;  /* 0x000000ffff477224 */ /* 0x000fc400078e00ef */
[----:B------:R-:W-:Y:S02]  /*8d90*/  IMAD.MOV.U32 R181, RZ, RZ, R187 ;  /* 0x000000ffffb57224 */ /* 0x000fe400078e00bb */
[----:B------:R-:W-:Y:S02]  /*8da0*/  IMAD.MOV.U32 R182, RZ, RZ, R183 ;  /* 0x000000ffffb67224 */ /* 0x000fe400078e00b7 */
[----:B------:R-:W-:Y:S01]  /*8db0*/  IMAD.WIDE R38, R0, 0x2, R38 ;  /* 0x0000000200267825 */ /* 0x000fe200078e0226 */
[----:B------:R-:W-:Y:S03]  /*8dc0*/  HMMA.16816.F32.BF16 R108, R28, R86, R108 ;  /* 0x000000561c6c723c */ /* 0x000fe6000004186c */
[----:B------:R-:W-:Y:S02]  /*8dd0*/  IMAD.MOV.U32 R77, RZ, RZ, R240 ;  /* 0x000000ffff4d7224 */ /* 0x000fe400078e00f0 */
[----:B------:R-:W-:-:S02]  /*8de0*/  IMAD.MOV.U32 R183, RZ, RZ, R186 ;  /* 0x000000ffffb77224 */ /* 0x000fc400078e00ba */
[----:B------:R-:W-:Y:S01]  /*8df0*/  IMAD.WIDE R52, R0, 0x2, R52 ;  /* 0x0000000200347825 */ /* 0x000fe200078e0234 */
[----:B------:R-:W-:-:S03]  /*8e00*/  LOP3.LUT R214, R215, R214, RZ, 0x3c, !PT ;  /* 0x000000d6d7d67212 */ /* 0x000fc600078e3cff */
[----:B------:R-:W-:Y:S02]  /*8e10*/  IMAD.MOV.U32 R79, RZ, RZ, R241 ;  /* 0x000000ffff4f7224 */ /* 0x000fe400078e00f1 */
[----:B------:R-:W-:Y:S01]  /*8e20*/  IMAD.WIDE R54, R0, 0x2, R54 ;  /* 0x0000000200367825 */ /* 0x000fe200078e0236 */
[----:B------:R-:W-:-:S03]  /*8e30*/  MOV R91, R245 ;  /* 0x000000f5005b7202 */ /* 0x000fc60000000f00 */
[----:B------:R-:W-:-:S04]  /*8e40*/  IMAD.WIDE R24, R23, 0x2, R24 ;  /* 0x0000000217187825 */ /* 0x000fc800078e0218 */
[----:B------:R-:W-:Y:S02]  /*8e50*/  IMAD.MOV.U32 R85, RZ, RZ, R242 ;  /* 0x000000ffff557224 */ /* 0x000fe400078e00f2 */
[----:B------:R-:W-:Y:S02]  /*8e60*/  IMAD.MOV.U32 R86, RZ, RZ, R88 ;  /* 0x000000ffff567224 */ /* 0x000fe400078e0058 */
[----:B------:R-:W-:-:S04]  /*8e70*/  IMAD.WIDE R68, R0, 0x2, R68 ;  /* 0x0000000200447825 */ /* 0x000fc800078e0244 */
[----:B------:R-:W-:Y:S02]  /*8e80*/  IMAD.MOV.U32 R87, RZ, RZ, R243 ;  /* 0x000000ffff577224 */ /* 0x000fe400078e00f3 */
[----:B------:R-:W-:Y:S02]  /*8e90*/  IMAD.MOV.U32 R88, RZ, RZ, R89 ;  /* 0x000000ffff587224 */ /* 0x000fe400078e0059 */
[----:B------:R-:W-:Y:S01]  /*8ea0*/  IMAD.WIDE R70, R0, 0x2, R70 ;  /* 0x0000000200467825 */ /* 0x000fe200078e0246 */
[----:B------:R-:W-:-:S03]  /*8eb0*/  LOP3.LUT R215, R215, R214, RZ, 0x3c, !PT ;  /* 0x000000d6d7d77212 */ /* 0x000fc600078e3cff */
[----:B------:R-:W-:Y:S02]  /*8ec0*/  IMAD.MOV.U32 R89, RZ, RZ, R244 ;  /* 0x000000ffff597224 */ /* 0x000fe400078e00f4 */
[----:B------:R-:W-:-:S04]  /*8ed0*/  IMAD.WIDE R76, R0, 0x2, R76 ;  /* 0x00000002004c7825 */ /* 0x000fc800078e024c */
[----:B------:R-:W-:-:S04]  /*8ee0*/  IMAD.WIDE R78, R0, 0x2, R78 ;  /* 0x00000002004e7825 */ /* 0x000fc800078e024e */
[----:B------:R-:W-:Y:S02]  /*8ef0*/  IMAD.MOV.U32 R235, RZ, RZ, R24 ;  /* 0x000000ffffeb7224 */ /* 0x000fe400078e0018 */
[----:B------:R-:W-:Y:S02]  /*8f00*/  IMAD.MOV.U32 R23, RZ, RZ, R25 ;  /* 0x000000ffff177224 */ /* 0x000fe400078e0019 */
[----:B------:R-:W-:Y:S02]  /*8f10*/  IMAD.MOV.U32 R100, RZ, RZ, R103 ;  /* 0x000000ffff647224 */ /* 0x000fe400078e0067 */
[----:B------:R-:W-:Y:S02]  /*8f20*/  IMAD.MOV.U32 R101, RZ, RZ, R246 ;  /* 0x000000ffff657224 */ /* 0x000fe400078e00f6 */
[----:B------:R-:W-:-:S04]  /*8f30*/  IMAD.WIDE R84, R0, 0x2, R84 ;  /* 0x0000000200547825 */ /* 0x000fc800078e0254 */
[----:B------:R-:W-:Y:S02]  /*8f40*/  IMAD.MOV.U32 R24, RZ, RZ, R18 ;  /* 0x000000ffff187224 */ /* 0x000fe400078e0012 */
[----:B------:R-:W-:Y:S02]  /*8f50*/  IMAD.MOV.U32 R25, RZ, RZ, R12 ;  /* 0x000000ffff197224 */ /* 0x000fe400078e000c */
[----:B------:R-:W-:Y:S02]  /*8f60*/  IMAD.MOV.U32 R103, RZ, RZ, R247 ;  /* 0x000000ffff677224 */ /* 0x000fe400078e00f7 */
[----:B------:R-:W-:-:S04]  /*8f70*/  IMAD.WIDE R86, R0, 0x2, R86 ;  /* 0x0000000200567825 */ /* 0x000fc800078e0256 */
[----:B------:R-:W-:Y:S02]  /*8f80*/  IMAD.MOV.U32 R117, RZ, RZ, R248 ;  /* 0x000000ffff757224 */ /* 0x000fe400078e00f8 */
[----:B------:R-:W-:-:S04]  /*8f90*/  IMAD.WIDE R88, R0, 0x2, R88 ;  /* 0x0000000200587825 */ /* 0x000fc800078e0258 */
[----:B------:R-:W-:-:S04]  /*8fa0*/  IMAD.WIDE R90, R0, 0x2, R90 ;  /* 0x00000002005a7825 */ /* 0x000fc800078e025a */
[----:B------:R-:W-:Y:S02]  /*8fb0*/  IMAD.MOV.U32 R30, RZ, RZ, R13 ;  /* 0x000000ffff1e7224 */ /* 0x000fe400078e000d */
[----:B------:R-:W-:-:S04]  /*8fc0*/  IMAD.WIDE R100, R0, 0x2, R100 ;  /* 0x0000000200647825 */ /* 0x000fc800078e0264 */
[----:B------:R-:W-:-:S04]  /*8fd0*/  IMAD.WIDE R12, R0, 0x2, R24 ;  /* 0x00000002000c7825 */ /* 0x000fc800078e0218 */
[----:B------:R-:W-:-:S04]  /*8fe0*/  IMAD.WIDE R102, R0, 0x2, R102 ;  /* 0x0000000200667825 */ /* 0x000fc800078e0266 */
[----:B------:R-:W-:-:S04]  /*8ff0*/  IMAD.WIDE R24, R0, 0x2, R214 ;  /* 0x0000000200187825 */ /* 0x000fc800078e02d6 */
[----:B------:R-:W-:-:S04]  /*9000*/  IMAD.WIDE R116, R0, 0x2, R116 ;  /* 0x0000000200747825 */ /* 0x000fc800078e0274 */
[----:B------:R-:W-:Y:S02]  /*9010*/  IMAD.MOV.U32 R215, RZ, RZ, R24 ;  /* 0x000000ffffd77224 */ /* 0x000fe400078e0018 */
[----:B--2---:R-:W-:Y:S02]  /*9020*/  IMAD.MOV.U32 R170, RZ, RZ, R188 ;  /* 0x000000ffffaa7224 */ /* 0x004fe400078e00bc */
[----:B------:R-:W2:Y:S01]  /*9030*/  LDL.LU R188, [R1+0xd8] ;  /* 0x0000d80001bc7983 */ /* 0x000ea20000300800 */
[----:B---3--:R-:W-:-:S03]  /*9040*/  IMAD.MOV.U32 R173, RZ, RZ, R189 ;  /* 0x000000ffffad7224 */ /* 0x008fc600078e00bd */
[----:B------:R-:W2:Y:S01]  /*9050*/  LDL.LU R189, [R1+0xd4] ;  /* 0x0000d40001bd7983 */ /* 0x000ea20000300800 */
[----:B----4-:R-:W-:-:S03]  /*9060*/  IMAD.MOV.U32 R187, RZ, RZ, R19 ;  /* 0x000000ffffbb7224 */ /* 0x010fc600078e0013 */
[----:B------:R-:W3:Y:S01]  /*9070*/  LDL.LU R19, [R1+0xd0] ;  /* 0x0000d00001137983 */ /* 0x000ee20000300800 */
[----:B------:R-:W-:-:S03]  /*9080*/  IMAD.MOV.U32 R186, RZ, RZ, R20 ;  /* 0x000000ffffba7224 */ /* 0x000fc600078e0014 */
[----:B------:R0:W5:Y:S04]  /*9090*/  LDL.LU R20, [R1+0xcc] ;  /* 0x0000cc0001147983 */ /* 0x0001680000300800 */
[----:B------:R-:W-:Y:S04]  /*90a0*/  STL [R1+0x38], R36 ;  /* 0x0000382401007387 */ /* 0x000fe80000100800 */
        /* <DEDUP_REMOVED lines=14> */
[----:B------:R-:W4:Y:S01]  /*9190*/  LDL.LU R24, [R1+0xc0] ;  /* 0x0000c00001187983 */ /* 0x000f220000300800 */
[----:B------:R-:W-:-:S02]  /*91a0*/  IMAD.MOV.U32 R119, RZ, RZ, R249 ;  /* 0x000000ffff777224 */ /* 0x000fc400078e00f9 */
[----:B------:R-:W-:Y:S02]  /*91b0*/  IMAD.MOV.U32 R125, RZ, RZ, R250 ;  /* 0x000000ffff7d7224 */ /* 0x000fe400078e00fa */
[----:B------:R-:W-:Y:S02]  /*91c0*/  IMAD.MOV.U32 R127, RZ, RZ, R251 ;  /* 0x000000ffff7f7224 */ /* 0x000fe400078e00fb */
[----:B------:R-:W-:Y:S02]  /*91d0*/  IMAD.MOV.U32 R129, RZ, RZ, R252 ;  /* 0x000000ffff817224 */ /* 0x000fe400078e00fc */
[----:B------:R-:W-:-:S04]  /*91e0*/  IMAD.WIDE R118, R0, 0x2, R118 ;  /* 0x0000000200767825 */ /* 0x000fc800078e0276 */
[----:B------:R-:W-:Y:S01]  /*91f0*/  IMAD.WIDE R124, R0, 0x2, R124 ;  /* 0x00000002007c7825 */ /* 0x000fe200078e027c */
[----:B------:R-:W-:-:S03]  /*9200*/  LOP3.LUT R175, R175, R174, RZ, 0x3c, !PT ;  /* 0x000000aeafaf7212 */ /* 0x000fc600078e3cff */
[C---:B------:R-:W-:Y:S01]  /*9210*/  IMAD.WIDE R126, R0.reuse, 0x2, R126 ;  /* 0x00000002007e7825 */ /* 0x040fe200078e027e */
[----:B------:R-:W-:Y:S03]  /*9220*/  STL [R1+0x74], R118 ;  /* 0x0000747601007387 */ /* 0x000fe60000100800 */
[C---:B------:R-:W-:Y:S01]  /*9230*/  IMAD.WIDE R128, R0.reuse, 0x2, R128 ;  /* 0x0000000200807825 */ /* 0x040fe200078e0280 */
[----:B------:R-:W-:Y:S03]  /*9240*/  STL [R1+0x78], R124 ;  /* 0x0000787c01007387 */ /* 0x000fe60000100800 */
[C---:B------:R-:W-:Y:S01]  /*9250*/  IMAD.WIDE R130, R0.reuse, 0x2, R130 ;  /* 0x0000000200827825 */ /* 0x040fe200078e0282 */
[----:B------:R-:W-:Y:S03]  /*9260*/  STL [R1+0x7c], R126 ;  /* 0x00007c7e01007387 */ /* 0x000fe60000100800 */
[----:B------:R-:W-:Y:S01]  /*9270*/  IMAD.WIDE R136, R0, 0x2, R136 ;  /* 0x0000000200887825 */ /* 0x000fe200078e0288 */
[----:B------:R-:W-:Y:S01]  /*9280*/  STL [R1+0x80], R128 ;  /* 0x0000808001007387 */ /* 0x000fe20000100800 */
[----:B------:R-:W-:-:S02]  /*9290*/  LOP3.LUT R174, R175, R174, RZ, 0x3c, !PT ;  /* 0x000000aeafae7212 */ /* 0x000fc400078e3cff */
[C---:B------:R-:W-:Y:S01]  /*92a0*/  IMAD.WIDE R138, R0.reuse, 0x2, R138 ;  /* 0x00000002008a7825 */ /* 0x040fe200078e028a */
[----:B------:R-:W-:Y:S03]  /*92b0*/  STL [R1+0x84], R130 ;  /* 0x0000848201007387 */ /* 0x000fe60000100800 */
[C---:B------:R-:W-:Y:S01]  /*92c0*/  IMAD.WIDE R144, R0.reuse, 0x2, R144 ;  /* 0x0000000200907825 */ /* 0x040fe200078e0290 */
[----:B------:R-:W-:Y:S01]  /*92d0*/  STL [R1], R131 ;  /* 0x0000008301007387 */ /* 0x000fe20000100800 */
[----:B------:R-:W-:Y:S02]  /*92e0*/  LOP3.LUT R175, R175, R174, RZ, 0x3c, !PT ;  /* 0x000000aeafaf7212 */ /* 0x000fe400078e3cff */
[C---:B------:R-:W-:Y:S01]  /*92f0*/  IMAD.WIDE R146, R0.reuse, 0x2, R146 ;  /* 0x0000000200927825 */ /* 0x040fe200078e0292 */
[----:B------:R-:W-:Y:S04]  /*9300*/  STL [R1+0x88], R136 ;  /* 0x0000888801007387 */ /* 0x000fe80000100800 */
[----:B------:R-:W-:Y:S01]  /*9310*/  STL [R1+0x4], R137 ;  /* 0x0000048901007387 */ /* 0x000fe20000100800 */
[----:B------:R-:W-:-:S03]  /*9320*/  IMAD.WIDE R170, R0, 0x2, R170 ;  /* 0x0000000200aa7825 */ /* 0x000fc600078e02aa */
[----:B------:R-:W-:Y:S01]  /*9330*/  STL [R1+0x8c], R138 ;  /* 0x00008c8a01007387 */ /* 0x000fe20000100800 */
[----:B------:R-:W-:-:S03]  /*9340*/  IMAD.WIDE R172, R0, 0x2, R172 ;  /* 0x0000000200ac7825 */ /* 0x000fc600078e02ac */
[----:B------:R-:W-:Y:S01]  /*9350*/  STL [R1+0x8], R139 ;  /* 0x0000088b01007387 */ /* 0x000fe20000100800 */
[----:B------:R-:W-:-:S03]  /*9360*/  IMAD.WIDE R174, R0, 0x2, R174 ;  /* 0x0000000200ae7825 */ /* 0x000fc600078e02ae */
[----:B------:R-:W-:Y:S04]  /*9370*/  STL [R1+0x90], R144 ;  /* 0x0000909001007387 */ /* 0x000fe80000100800 */
[----:B------:R-:W-:Y:S01]  /*9380*/  STL [R1+0xc], R145 ;  /* 0x00000c9101007387 */ /* 0x000fe20000100800 */
[----:B------:R-:W-:-:S03]  /*9390*/  IMAD.WIDE R176, R0, 0x2, R176 ;  /* 0x0000000200b07825 */ /* 0x000fc600078e02b0 */
[----:B------:R-:W-:Y:S01]  /*93a0*/  STL [R1+0x94], R146 ;  /* 0x0000949201007387 */ /* 0x000fe20000100800 */
[----:B------:R-:W-:-:S03]  /*93b0*/  LOP3.LUT R207, R207, R206, RZ, 0x3c, !PT ;  /* 0x000000cecfcf7212 */ /* 0x000fc600078e3cff */
[----:B------:R-:W-:Y:S01]  /*93c0*/  STL [R1+0x10], R147 ;  /* 0x0000109301007387 */ /* 0x000fe20000100800 */
[----:B------:R-:W-:-:S03]  /*93d0*/  LOP3.LUT R213, R213, R212, RZ, 0x3c, !PT ;  /* 0x000000d4d5d57212 */ /* 0x000fc600078e3cff */
[----:B------:R-:W-:Y:S01]  /*93e0*/  STL [R1+0x98], R170 ;  /* 0x000098aa01007387 */ /* 0x000fe20000100800 */
[----:B------:R-:W-:Y:S01]  /*93f0*/  LOP3.LUT R211, R211, R210, RZ, 0x3c, !PT ;  /* 0x000000d2d3d37212 */ /* 0x000fe200078e3cff */
[----:B------:R-:W-:Y:S02]  /*9400*/  IMAD.WIDE R178, R0, 0x2, R178 ;  /* 0x0000000200b27825 */ /* 0x000fe400078e02b2 */
[----:B------:R-:W-:Y:S01]  /*9410*/  STL [R1+0x14], R171 ;  /* 0x000014ab01007387 */ /* 0x000fe20000100800 */
[----:B------:R-:W-:Y:S01]  /*9420*/  LOP3.LUT R209, R209, R208, RZ, 0x3c, !PT ;  /* 0x000000d0d1d17212 */ /* 0x000fe200078e3cff */
[----:B------:R-:W-:Y:S02]  /*9430*/  IMAD.MOV.U32 R28, RZ, RZ, R17 ;  /* 0x000000ffff1c7224 */ /* 0x000fe400078e0011 */
[----:B------:R-:W-:Y:S01]  /*9440*/  STL [R1+0x9c], R172 ;  /* 0x00009cac01007387 */ /* 0x000fe20000100800 */
[----:B------:R-:W-:Y:S01]  /*9450*/  IMAD.MOV.U32 R29, RZ, RZ, R10 ;  /* 0x000000ffff1d7224 */ /* 0x000fe200078e000a */
[----:B------:R-:W-:Y:S01]  /*9460*/  MOV R32, R11 ;  /* 0x0000000b00207202 */ /* 0x000fe20000000f00 */
[----:B------:R-:W-:Y:S01]  /*9470*/  IMAD.MOV.U32 R31, RZ, RZ, R149 ;  /* 0x000000ffff1f7224 */ /* 0x000fe200078e0095 */
[----:B------:R-:W-:Y:S01]  /*9480*/  STL [R1+0x18], R173 ;  /* 0x000018ad01007387 */ /* 0x000fe20000100800 */
[----:B------:R-:W-:Y:S01]  /*9490*/  IMAD.MOV.U32 R17, RZ, RZ, R26 ;  /* 0x000000ffff117224 */ /* 0x000fe200078e001a */
[----:B------:R-:W-:Y:S01]  /*94a0*/  LOP3.LUT R206, R207, R206, RZ, 0x3c, !PT ;  /* 0x000000cecfce7212 */ /* 0x000fe200078e3cff */
[----:B------:R-:W-:Y:S01]  /*94b0*/  IMAD.MOV.U32 R203, RZ, RZ, R27 ;  /* 0x000000ffffcb7224 */ /* 0x000fe200078e001b */
[----:B------:R-:W-:Y:S01]  /*94c0*/  STL [R1+0xa0], R174 ;  /* 0x0000a0ae01007387 */ /* 0x000fe20000100800 */
[----:B------:R-:W-:-:S02]  /*94d0*/  IMAD.MOV.U32 R33, RZ, RZ, R150 ;  /* 0x000000ffff217224 */ /* 0x000fc400078e0096 */
[----:B------:R-:W-:Y:S01]  /*94e0*/  IMAD.WIDE R180, R0, 0x2, R180 ;  /* 0x0000000200b47825 */ /* 0x000fe200078e02b4 */
[----:B------:R-:W-:Y:S01]  /*94f0*/  STL [R1+0x1c], R175 ;  /* 0x00001caf01007387 */ /* 0x000fe20000100800 */
[----:B------:R-:W-:Y:S02]  /*9500*/  LOP3.LUT R212, R213, R212, RZ, 0x3c, !PT ;  /* 0x000000d4d5d47212 */ /* 0x000fe400078e3cff */
[----:B------:R-:W-:Y:S01]  /*9510*/  IMAD.MOV.U32 R26, RZ, RZ, R14 ;  /* 0x000000ffff1a7224 */ /* 0x000fe200078e000e */
[----:B------:R-:W-:Y:S01]  /*9520*/  STL [R1+0xa4], R176 ;  /* 0x0000a4b001007387 */ /* 0x000fe20000100800 */
[----:B------:R-:W-:Y:S01]  /*9530*/  IMAD.MOV.U32 R27, RZ, RZ, R148 ;  /* 0x000000ffff1b7224 */ /* 0x000fe200078e0094 */
[----:B------:R-:W-:Y:S01]  /*9540*/  LOP3.LUT R210, R211, R210, RZ, 0x3c, !PT ;  /* 0x000000d2d3d27212 */ /* 0x000fe200078e3cff */
[----:B------:R-:W-:Y:S01]  /*9550*/  IMAD.MOV.U32 R34, RZ, RZ, R9 ;  /* 0x000000ffff227224 */ /* 0x000fe200078e0009 */
[----:B------:R-:W-:Y:S01]  /*9560*/  LOP3.LUT R208, R209, R208, RZ, 0x3c, !PT ;  /* 0x000000d0d1d07212 */ /* 0x000fe200078e3cff */
[----:B------:R-:W-:Y:S01]  /*9570*/  IMAD.MOV.U32 R35, RZ, RZ, R151 ;  /* 0x000000ffff237224 */ /* 0x000fe200078e0097 */
[----:B------:R-:W-:Y:S01]  /*9580*/  STL [R1+0x20], R177 ;  /* 0x000020b101007387 */ /* 0x000fe20000100800 */
[----:B------:R-:W-:-:S02]  /*9590*/  IMAD.MOV.U32 R193, RZ, RZ, R154 ;  /* 0x000000ffffc17224 */ /* 0x000fc400078e009a */
[C---:B------:R-:W-:Y:S01]  /*95a0*/  IMAD.WIDE R182, R0.reuse, 0x2, R182 ;  /* 0x0000000200b67825 */ /* 0x040fe200078e02b6 */
[----:B------:R-:W-:Y:S01]  /*95b0*/  STL [R1+0xa8], R178 ;  /* 0x0000a8b201007387 */ /* 0x000fe20000100800 */
[----:B------:R-:W-:Y:S02]  /*95c0*/  LOP3.LUT R207, R207, R206, RZ, 0x3c, !PT ;  /* 0x000000cecfcf7212 */ /* 0x000fe400078e3cff */
[----:B------:R-:W-:Y:S01]  /*95d0*/  IMAD.MOV.U32 R202, RZ, RZ, R15 ;  /* 0x000000ffffca7224 */ /* 0x000fe200078e000f */
[----:B------:R-:W-:Y:S01]  /*95e0*/  STL [R1+0x24], R179 ;  /* 0x000024b301007387 */ /* 0x000fe20000100800 */
[----:B------:R-:W-:Y:S02]  /*95f0*/  IMAD.MOV.U32 R191, RZ, RZ, R153 ;  /* 0x000000ffffbf7224 */ /* 0x000fe400078e0099 */
[C---:B------:R-:W-:Y:S01]  /*9600*/  IMAD.WIDE R10, R0.reuse, 0x2, R28 ;  /* 0x00000002000a7825 */ /* 0x040fe200078e021c */
[----:B------:R-:W-:Y:S03]  /*9610*/  STL [R1+0xac], R180 ;  /* 0x0000acb401007387 */ /* 0x000fe60000100800 */
[----:B------:R-:W-:Y:S01]  /*9620*/  IMAD.WIDE R150, R0, 0x2, R30 ;  /* 0x0000000200967825 */ /* 0x000fe200078e021e */
[----:B------:R-:W-:Y:S01]  /*9630*/  MOV R217, R159 ;  /* 0x0000009f00d97202 */ /* 0x000fe20000000f00 */
[----:B------:R-:W-:Y:S02]  /*9640*/  STL [R1+0x28], R181 ;  /* 0x000028b501007387 */ /* 0x000fe40000100800 */
[----:B------:R-:W-:-:S02]  /*9650*/  IMAD.MOV.U32 R196, RZ, RZ, R4 ;  /* 0x000000ffffc47224 */ /* 0x000fc400078e0004 */
[----:B------:R-:W-:Y:S02]  /*9660*/  IMAD.MOV.U32 R197, RZ, RZ, R156 ;  /* 0x000000ffffc57224 */ /* 0x000fe400078e009c */
[----:B------:R-:W-:Y:S01]  /*9670*/  IMAD.WIDE R14, R0, 0x2, R16 ;  /* 0x00000002000e7825 */ /* 0x000fe200078e0210 */
[----:B------:R-:W-:-:S03]  /*9680*/  LOP3.LUT R213, R213, R212, RZ, 0x3c, !PT ;  /* 0x000000d4d5d57212 */ /* 0x000fc600078e3cff */
[----:B------:R-:W-:Y:S01]  /*9690*/  IMAD.WIDE R8, R0, 0x2, R32 ;  /* 0x0000000200087825 */ /* 0x000fe200078e0220 */
[----:B------:R-:W-:Y:S01]  /*96a0*/  LOP3.LUT R211, R211, R210, RZ, 0x3c, !PT ;  /* 0x000000d2d3d37212 */ /* 0x000fe200078e3cff */
[----:B------:R-:W-:Y:S01]  /*96b0*/  STL [R1+0xb4], R182 ;  /* 0x0000b4b601007387 */ /* 0x000fe20000100800 */
[----:B------:R-:W-:Y:S01]  /*96c0*/  LOP3.LUT R209, R209, R208, RZ, 0x3c, !PT ;  /* 0x000000d0d1d17212 */ /* 0x000fe200078e3cff */
[----:B------:R-:W-:Y:S02]  /*96d0*/  IMAD.MOV.U32 R194, RZ, RZ, R5 ;  /* 0x000000ffffc27224 */ /* 0x000fe400078e0005 */
[----:B------:R-:W-:Y:S02]  /*96e0*/  IMAD.MOV.U32 R195, RZ, RZ, R155 ;  /* 0x000000ffffc37224 */ /* 0x000fe400078e009b */
[----:B------:R-:W-:Y:S02]  /*96f0*/  IMAD.MOV.U32 R198, RZ, RZ, R2 ;  /* 0x000000ffffc67224 */ /* 0x000fe400078e0002 */
[----:B------:R-:W-:-:S02]  /*9700*/  IMAD.MOV.U32 R199, RZ, RZ, R158 ;  /* 0x000000ffffc77224 */ /* 0x000fc400078e009e */
[----:B------:R-:W-:Y:S02]  /*9710*/  IMAD.MOV.U32 R219, RZ, RZ, R160 ;  /* 0x000000ffffdb7224 */ /* 0x000fe400078e00a0 */
[----:B------:R-:W-:Y:S02]  /*9720*/  IMAD.MOV.U32 R223, RZ, RZ, R162 ;  /* 0x000000ffffdf7224 */ /* 0x000fe400078e00a2 */
[----:B------:R-:W-:Y:S02]  /*9730*/  IMAD.MOV.U32 R227, RZ, RZ, R164 ;  /* 0x000000ffffe37224 */ /* 0x000fe400078e00a4 */
[----:B------:R-:W-:Y:S02]  /*9740*/  IMAD.MOV.U32 R231, RZ, RZ, R166 ;  /* 0x000000ffffe77224 */ /* 0x000fe400078e00a6 */
[----:B------:R-:W-:-:S04]  /*9750*/  IMAD.WIDE R148, R0, 0x2, R26 ;  /* 0x0000000200947825 */ /* 0x000fc800078e021a */
[----:B------:R-:W-:-:S04]  /*9760*/  IMAD.WIDE R152, R0, 0x2, R34 ;  /* 0x0000000200987825 */ /* 0x000fc800078e0222 */
[----:B------:R-:W-:-:S04]  /*9770*/  IMAD.WIDE R184, R0, 0x2, R184 ;  /* 0x0000000200b87825 */ /* 0x000fc800078e02b8 */
[----:B------:R-:W-:Y:S01]  /*9780*/  IMAD.MOV.U32 R18, RZ, RZ, R12 ;  /* 0x000000ffff127224 */ /* 0x000fe200078e000c */
[----:B------:R-:W-:Y:S01]  /*9790*/  MOV R12, R13 ;  /* 0x0000000d000c7202 */ /* 0x000fe20000000f00 */
[----:B------:R-:W-:Y:S02]  /*97a0*/  IMAD.MOV.U32 R225, RZ, RZ, R163 ;  /* 0x000000ffffe17224 */ /* 0x000fe400078e00a3 */
[----:B------:R-:W-:-:S04]  /*97b0*/  IMAD.WIDE R4, R0, 0x2, R192 ;  /* 0x0000000200047825 */ /* 0x000fc800078e02c0 */
[----:B------:R-:W-:Y:S02]  /*97c0*/  IMAD.MOV.U32 R200, RZ, RZ, R3 ;  /* 0x000000ffffc87224 */ /* 0x000fe400078e0003 */
[----:B------:R-:W-:Y:S02]  /*97d0*/  IMAD.MOV.U32 R201, RZ, RZ, R157 ;  /* 0x000000ffffc97224 */ /* 0x000fe400078e009d */
[----:B------:R-:W-:Y:S02]  /*97e0*/  IMAD.MOV.U32 R221, RZ, RZ, R161 ;  /* 0x000000ffffdd7224 */ /* 0x000fe400078e00a1 */
[----:B------:R-:W-:Y:S02]  /*97f0*/  IMAD.MOV.U32 R229, RZ, RZ, R165 ;  /* 0x000000ffffe57224 */ /* 0x000fe400078e00a5 */
[----:B------:R-:W-:Y:S02]  /*9800*/  IMAD.MOV.U32 R233, RZ, RZ, R167 ;  /* 0x000000ffffe97224 */ /* 0x000fe400078e00a7 */
[----:B------:R-:W-:-:S04]  /*9810*/  IMAD.WIDE R154, R0, 0x2, R190 ;  /* 0x00000002009a7825 */ /* 0x000fc800078e02be */
[----:B------:R-:W-:-:S04]  /*9820*/  IMAD.WIDE R186, R0, 0x2, R186 ;  /* 0x0000000200ba7825 */ /* 0x000fc800078e02ba */
[----:B------:R-:W-:Y:S02]  /*9830*/  IMAD.MOV.U32 R17, RZ, RZ, R10 ;  /* 0x000000ffff117224 */ /* 0x000fe400078e000a */
[----:B------:R-:W-:Y:S02]  /*9840*/  IMAD.MOV.U32 R13, RZ, RZ, R150 ;  /* 0x000000ffff0d7224 */ /* 0x000fe400078e0096 */
[----:B------:R-:W-:-:S04]  /*9850*/  IMAD.WIDE R2, R0, 0x2, R196 ;  /* 0x0000000200027825 */ /* 0x000fc800078e02c4 */
[----:B------:R-:W-:Y:S02]  /*9860*/  IMAD.MOV.U32 R10, RZ, RZ, R11 ;  /* 0x000000ffff0a7224 */ /* 0x000fe400078e000b */
[----:B------:R-:W-:Y:S02]  /*9870*/  IMAD.MOV.U32 R16, RZ, RZ, R14 ;  /* 0x000000ffff107224 */ /* 0x000fe400078e000e */
[----:B------:R-:W-:Y:S02]  /*9880*/  IMAD.MOV.U32 R150, RZ, RZ, R9 ;  /* 0x000000ffff967224 */ /* 0x000fe400078e0009 */
[----:B------:R-:W-:-:S04]  /*9890*/  IMAD.WIDE R156, R0, 0x2, R194 ;  /* 0x00000002009c7825 */ /* 0x000fc800078e02c2 */
[----:B------:R-:W-:-:S04]  /*98a0*/  IMAD.WIDE R158, R0, 0x2, R198 ;  /* 0x00000002009e7825 */ /* 0x000fc800078e02c6 */
[----:B------:R-:W-:Y:S01]  /*98b0*/  IMAD.WIDE R160, R0, 0x2, R218 ;  /* 0x0000000200a07825 */ /* 0x000fe200078e02da */
[----:B--2---:R-:W-:-:S04]  /*98c0*/  LOP3.LUT R189, R189, R188, RZ, 0x3c, !PT ;  /* 0x000000bcbdbd7212 */ /* 0x004fc800078e3cff */
[----:B------:R-:W-:-:S04]  /*98d0*/  LOP3.LUT R188, R189, R188, RZ, 0x3c, !PT ;  /* 0x000000bcbdbc7212 */ /* 0x000fc800078e3cff */
[----:B------:R-:W-:Y:S01]  /*98e0*/  LOP3.LUT R189, R189, R188, RZ, 0x3c, !PT ;  /* 0x000000bcbdbd7212 */ /* 0x000fe200078e3cff */
[----:B------:R-:W-:-:S04]  /*98f0*/  IMAD.WIDE R162, R0, 0x2, R222 ;  /* 0x0000000200a27825 */ /* 0x000fc800078e02de */
[----:B------:R-:W-:-:S04]  /*9900*/  IMAD.WIDE R164, R0, 0x2, R226 ;  /* 0x0000000200a47825 */ /* 0x000fc800078e02e2 */
[----:B------:R-:W-:-:S04]  /*9910*/  IMAD.WIDE R166, R0, 0x2, R230 ;  /* 0x0000000200a67825 */ /* 0x000fc800078e02e6 */
[----:B------:R-:W-:-:S04]  /*9920*/  IMAD.WIDE R188, R0, 0x2, R188 ;  /* 0x0000000200bc7825 */ /* 0x000fc800078e02bc */
[----:B------:R-:W-:Y:S02]  /*9930*/  IMAD.MOV.U32 R14, RZ, RZ, R148 ;  /* 0x000000ffff0e7224 */ /* 0x000fe400078e0094 */
[----:B------:R-:W-:Y:S02]  /*9940*/  IMAD.MOV.U32 R11, RZ, RZ, R8 ;  /* 0x000000ffff0b7224 */ /* 0x000fe400078e0008 */
[----:B------:R-:W-:Y:S02]  /*9950*/  IMAD.MOV.U32 R9, RZ, RZ, R152 ;  /* 0x000000ffff097224 */ /* 0x000fe400078e0098 */
[----:B------:R-:W-:-:S04]  /*9960*/  IMAD.WIDE R194, R0, 0x2, R224 ;  /* 0x0000000200c27825 */ /* 0x000fc800078e02e0 */
[----:B------:R-:W-:-:S04]  /*9970*/  IMAD.WIDE R168, R0, 0x2, R168 ;  /* 0x0000000200a87825 */ /* 0x000fc800078e02a8 */
[----:B------:R-:W-:-:S04]  /*9980*/  IMAD.WIDE R34, R0, 0x2, R206 ;  /* 0x0000000200227825 */ /* 0x000fc800078e02ce */
[----:B------:R-:W-:Y:S02]  /*9990*/  IMAD.MOV.U32 R148, RZ, RZ, R149 ;  /* 0x000000ffff947224 */ /* 0x000fe400078e0095 */
[----:B------:R-:W-:Y:S01]  /*99a0*/  IMAD.MOV.U32 R8, RZ, RZ, R6 ;  /* 0x000000ffff087224 */ /* 0x000fe200078e0006 */
[----:B------:R-:W-:Y:S01]  /*99b0*/  MOV R6, R4 ;  /* 0x0000000400067202 */ /* 0x000fe20000000f00 */
[----:B------:R-:W-:Y:S02]  /*99c0*/  IMAD.MOV.U32 R152, RZ, RZ, R7 ;  /* 0x000000ffff987224 */ /* 0x000fe400078e0007 */
[----:B------:R-:W-:-:S04]  /*99d0*/  IMAD.WIDE R202, R0, 0x2, R202 ;  /* 0x0000000200ca7825 */ /* 0x000fc800078e02ca */
[----:B------:R-:W-:-:S04]  /*99e0*/  IMAD.WIDE R200, R0, 0x2, R200 ;  /* 0x0000000200c87825 */ /* 0x000fc800078e02c8 */
[----:B------:R-:W-:-:S04]  /*99f0*/  IMAD.WIDE R198, R0, 0x2, R216 ;  /* 0x0000000200c67825 */ /* 0x000fc800078e02d8 */
[----:B----4-:R-:W-:-:S05]  /*9a00*/  VIADD R24, R24, 0xffffffff ;  /* 0xffffffff18187836 */ /* 0x010fca0000000000 */
[----:B------:R-:W-:Y:S01]  /*9a10*/  ISETP.NE.U32.AND P0, PT, R24, RZ, PT ;  /* 0x000000ff1800720c */ /* 0x000fe20003f05070 */
[----:B------:R-:W-:Y:S01]  /*9a20*/  STL [R1+0xc0], R24 ;  /* 0x0000c01801007387 */ /* 0x000fe20000100800 */
[----:B------:R-:W-:-:S03]  /*9a30*/  IMAD.WIDE R196, R0, 0x2, R220 ;  /* 0x0000000200c47825 */ /* 0x000fc600078e02dc */
[----:B------:R-:W-:Y:S01]  /*9a40*/  STL [R1+0x2c], R183 ;  /* 0x00002cb701007387 */ /* 0x000fe20000100800 */
[----:B------:R-:W-:-:S03]  /*9a50*/  IMAD.WIDE R192, R0, 0x2, R228 ;  /* 0x0000000200c07825 */ /* 0x000fc600078e02e4 */
[----:B------:R-:W-:Y:S01]  /*9a60*/  STL [R1+0xb8], R184 ;  /* 0x0000b8b801007387 */ /* 0x000fe20000100800 */
[----:B------:R-:W-:-:S03]  /*9a70*/  IMAD.WIDE R190, R0, 0x2, R232 ;  /* 0x0000000200be7825 */ /* 0x000fc600078e02e8 */
[----:B------:R-:W-:Y:S01]  /*9a80*/  STL [R1+0x30], R185 ;  /* 0x000030b901007387 */ /* 0x000fe20000100800 */
[----:B------:R-:W-:-:S03]  /*9a90*/  IMAD.WIDE R28, R0, 0x2, R212 ;  /* 0x00000002001c7825 */ /* 0x000fc600078e02d4 */
[----:B------:R-:W-:Y:S01]  /*9aa0*/  STL [R1+0xbc], R186 ;  /* 0x0000bcba01007387 */ /* 0x000fe20000100800 */
[----:B------:R-:W-:-:S04]  /*9ab0*/  IMAD.WIDE R30, R0, 0x2, R210 ;  /* 0x00000002001e7825 */ /* 0x000fc800078e02d2 */
[----:B------:R-:W-:Y:S01]  /*9ac0*/  IMAD.WIDE R32, R0, 0x2, R208 ;  /* 0x0000000200207825 */ /* 0x000fe200078e02d0 */
[----:B------:R-:W-:Y:S03]  /*9ad0*/  STL [R1+0x34], R187 ;  /* 0x000034bb01007387 */ /* 0x000fe60000100800 */
[----:B------:R-:W-:Y:S02]  /*9ae0*/  IMAD.MOV.U32 R149, RZ, RZ, R151 ;  /* 0x000000ffff957224 */ /* 0x000fe400078e0097 */
[----:B------:R-:W-:Y:S02]  /*9af0*/  IMAD.MOV.U32 R7, RZ, RZ, R154 ;  /* 0x000000ffff077224 */ /* 0x000fe400078e009a */
[----:B------:R-:W-:Y:S02]  /*9b00*/  IMAD.MOV.U32 R151, RZ, RZ, R153 ;  /* 0x000000ffff977224 */ /* 0x000fe400078e0099 */
[----:B------:R-:W-:-:S02]  /*9b10*/  IMAD.MOV.U32 R154, RZ, RZ, R5 ;  /* 0x000000ffff9a7224 */ /* 0x000fc400078e0005 */
[----:B------:R-:W-:Y:S01]  /*9b20*/  IMAD.MOV.U32 R4, RZ, RZ, R2 ;  /* 0x000000ffff047224 */ /* 0x000fe200078e0002 */
[----:B------:R1:W-:Y:S01]  /*9b30*/  STL [R1+0xb0], R188 ;  /* 0x0000b0bc01007387 */ /* 0x0003e20000100800 */
[----:B------:R-:W-:Y:S02]  /*9b40*/  IMAD.MOV.U32 R153, RZ, RZ, R155 ;  /* 0x000000ffff997224 */ /* 0x000fe400078e009b */
[----:B------:R-:W-:Y:S02]  /*9b50*/  IMAD.MOV.U32 R5, RZ, RZ, R156 ;  /* 0x000000ffff057224 */ /* 0x000fe400078e009c */
[----:B------:R-:W-:Y:S02]  /*9b60*/  IMAD.MOV.U32 R2, RZ, RZ, R158 ;  /* 0x000000ffff027224 */ /* 0x000fe400078e009e */
[----:B------:R-:W-:Y:S02]  /*9b70*/  IMAD.MOV.U32 R218, RZ, RZ, R160 ;  /* 0x000000ffffda7224 */ /* 0x000fe400078e00a0 */
[----:B------:R-:W-:-:S02]  /*9b80*/  IMAD.MOV.U32 R222, RZ, RZ, R162 ;  /* 0x000000ffffde7224 */ /* 0x000fc400078e00a2 */
[----:B------:R-:W-:Y:S02]  /*9b90*/  IMAD.MOV.U32 R226, RZ, RZ, R164 ;  /* 0x000000ffffe27224 */ /* 0x000fe400078e00a4 */
[----:B------:R-:W-:Y:S01]  /*9ba0*/  IMAD.MOV.U32 R230, RZ, RZ, R166 ;  /* 0x000000ffffe67224 */ /* 0x000fe200078e00a6 */
[----:B------:R-:W-:Y:S01]  /*9bb0*/  MOV R207, R34 ;  /* 0x0000002200cf7202 */ /* 0x000fe20000000f00 */
[----:B------:R-:W-:Y:S01]  /*9bc0*/  IMAD.MOV.U32 R26, RZ, RZ, R15 ;  /* 0x000000ffff1a7224 */ /* 0x000fe200078e000f */
[----:B------:R-:W-:Y:S01]  /*9bd0*/  MOV R251, R127 ;  /* 0x0000007f00fb7202 */ /* 0x000fe20000000f00 */
[----:B------:R-:W-:Y:S02]  /*9be0*/  IMAD.MOV.U32 R155, RZ, RZ, R157 ;  /* 0x000000ffff9b7224 */ /* 0x000fe400078e009d */
[----:B------:R-:W-:Y:S02]  /*9bf0*/  IMAD.MOV.U32 R156, RZ, RZ, R3 ;  /* 0x000000ffff9c7224 */ /* 0x000fe400078e0003 */
[----:B------:R-:W-:-:S02]  /*9c00*/  IMAD.MOV.U32 R158, RZ, RZ, R159 ;  /* 0x000000ffff9e7224 */ /* 0x000fc400078e009f */
[----:B------:R-:W-:Y:S02]  /*9c10*/  IMAD.MOV.U32 R160, RZ, RZ, R161 ;  /* 0x000000ffffa07224 */ /* 0x000fe400078e00a1 */
[----:B------:R-:W-:Y:S01]  /*9c20*/  IMAD.MOV.U32 R162, RZ, RZ, R163 ;  /* 0x000000ffffa27224 */ /* 0x000fe200078e00a3 */
[----:B------:R-:W-:Y:S01]  /*9c30*/  MOV R163, R195 ;  /* 0x000000c300a37202 */ /* 0x000fe20000000f00 */
        /* <DEDUP_REMOVED lines=43> */
[----:B-1----:R-:W-:Y:S02]  /*9ef0*/  IMAD.MOV.U32 R188, RZ, RZ, R189 ;  /* 0x000000ffffbc7224 */ /* 0x002fe400078e00bd */
[----:B---3--:R-:W-:Y:S01]  /*9f00*/  VIADD R19, R19, 0xffffffc0 ;  /* 0xffffffc013137836 */ /* 0x008fe20000000000 */
[----:B0-----:R-:W-:Y:S06]  /*9f10*/  @P0 BRA `(.L_x_2) ;  /* 0xffffffa800f80947 */ /* 0x001fec000383ffff */
[----:B------:R-:W-:Y:S02]  /*9f20*/  F2FP.BF16.F32.PACK_AB R51, R51, R50 ;  /* 0x000000323333723e */ /* 0x000fe400000010ff */
[----:B------:R-:W-:Y:S02]  /*9f30*/  F2FP.BF16.F32.PACK_AB R123, R123, R122 ;  /* 0x0000007a7b7b723e */ /* 0x000fe400000010ff */
[----:B------:R-:W-:Y:S02]  /*9f40*/  F2FP.BF16.F32.PACK_AB R47, R47, R46 ;  /* 0x0000002e2f2f723e */ /* 0x000fe400000010ff */
[----:B------:R-:W-:Y:S02]  /*9f50*/  F2FP.BF16.F32.PACK_AB R143, R143, R142 ;  /* 0x0000008e8f8f723e */ /* 0x000fe400000010ff */
[----:B------:R-:W-:Y:S02]  /*9f60*/  F2FP.BF16.F32.PACK_AB R43, R43, R42 ;  /* 0x0000002a2b2b723e */ /* 0x000fe400000010ff */
[----:B------:R-:W-:-:S02]  /*9f70*/  F2FP.BF16.F32.PACK_AB R135, R135, R134 ;  /* 0x000000868787723e */ /* 0x000fc400000010ff */
        /* <DEDUP_REMOVED lines=25> */
[----:B------:R-:W-:-:S07]  /*a110*/  F2FP.BF16.F32.PACK_AB R80, R57, R56 ;  /* 0x000000383950723e */ /* 0x000fce00000010ff */
.L_x_1:
[----:B------:R-:W2:Y:S01]  /*a120*/  LDL.LU R5, [R1+0xc8] ;  /* 0x0000c80001057983 */ /* 0x000ea20000300800 */
[----:B------:R-:W0:Y:S01]  /*a130*/  S2R R2, SR_TID.X ;  /* 0x0000000000027919 */ /* 0x000e220000002100 */
[----:B------:R-:W1:Y:S01]  /*a140*/  S2UR UR5, SR_CgaCtaId ;  /* 0x00000000000579c3 */ /* 0x000e620000008800 */
[----:B------:R-:W-:Y:S01]  /*a150*/  UMOV UR4, 0x400 ;  /* 0x0000040000047882 */ /* 0x000fe20000000000 */
[----:B------:R-:W-:Y:S01]  /*a160*/  ULDC.64 UR6, c[0x0][0x228] ;  /* 0x00008a0000067ab9 */ /* 0x000fe20000000a00 */
[----:B------:R-:W3:Y:S01]  /*a170*/  LDL.LU R4, [R1+0xc4] ;  /* 0x0000c40001047983 */ /* 0x000ee20000300800 */
[C---:B-----5:R-:W-:Y:S02]  /*a180*/  VIADD R30, R20.reuse, 0x5 ;  /* 0x00000005141e7836 */ /* 0x060fe40000000000 */
[----:B------:R-:W-:Y:S01]  /*a190*/  VIADD R33, R20, 0x6 ;  /* 0x0000000614217836 */ /* 0x000fe20000000000 */
[----:B-1----:R-:W-:Y:S01]  /*a1a0*/  ULEA UR4, UR5, UR4, 0x18 ;  /* 0x0000000405047291 */ /* 0x002fe2000f8ec03f */
[C---:B0-----:R-:W-:Y:S01]  /*a1b0*/  IMAD.SHL.U32 R0, R2.reuse, 0x10, RZ ;  /* 0x0000001002007824 */ /* 0x041fe200078e00ff */
[----:B------:R-:W-:Y:S01]  /*a1c0*/  LOP3.LUT R3, R2, 0x3f, RZ, 0xc0, !PT ;  /* 0x0000003f02037812 */ /* 0x000fe200078ec0ff */
[----:B------:R-:W-:-:S03]  /*a1d0*/  VIADD R2, R20, 0x1 ;  /* 0x0000000114027836 */ /* 0x000fc60000000000 */
[----:B------:R-:W-:Y:S02]  /*a1e0*/  LOP3.LUT R0, R0, 0x1f0, RZ, 0xc0, !PT ;  /* 0x000001f000007812 */ /* 0x000fe400078ec0ff */
[----:B------:R-:W-:Y:S01]  /*a1f0*/  LEA R3, R3, UR4, 0x4 ;  /* 0x0000000403037c11 */ /* 0x000fe2000f8e20ff */
[----:B------:R-:W-:Y:S01]  /*a200*/  BAR.SYNC.DEFER_BLOCKING 0x0 ;  /* 0x0000000000007b1d */ /* 0x000fe20000010000 */
[----:B--2---:R-:W-:Y:S01]  /*a210*/  IADD3 R32, R0, UR4, R5 ;  /* 0x0000000400207c10 */ /* 0x004fe2000fffe005 */
[----:B------:R-:W-:-:S04]  /*a220*/  VIADD R0, R20, 0x2 ;  /* 0x0000000214007836 */ /* 0x000fc80000000000 */
[----:B------:R-:W-:Y:S01]  /*a230*/  ULDC UR4, c[0x0][0x244] ;  /* 0x0000910000047ab9 */ /* 0x000fe20000000800 */
[----:B------:R-:W-:Y:S01]  /*a240*/  STSM.16.M88.4 [R32], R80 ;  /* 0x0000005020007844 */ /* 0x000fe20000000200 */
[----:B---3--:R-:W-:-:S03]  /*a250*/  ISETP.GE.AND P0, PT, R4, UR6, PT ;  /* 0x0000000604007c0c */ /* 0x008fc6000bf06270 */
[----:B------:R-:W-:Y:S01]  /*a260*/  STSM.16.M88.4 [R32+0x200], R92 ;  /* 0x0002005c20007844 */ /* 0x000fe20000000200 */
[----:B------:R-:W-:Y:S01]  /*a270*/  ULDC UR6, c[0x0][0x248] ;  /* 0x0000920000067ab9 */ /* 0x000fe20000000800 */
[----:B------:R-:W-:Y:S01]  /*a280*/  BAR.SYNC.DEFER_BLOCKING 0x0 ;  /* 0x0000000000007b1d */ /* 0x000fe20000010000 */
[----:B------:R-:W-:Y:S01]  /*a290*/  ISETP.LT.AND P2, PT, R2, UR7, !P0 ;  /* 0x0000000702007c0c */ /* 0x000fe2000c741270 */
[----:B------:R-:W-:Y:S01]  /*a2a0*/  VIADD R2, R20, 0x3 ;  /* 0x0000000314027836 */ /* 0x000fe20000000000 */
[----:B------:R-:W-:Y:S01]  /*a2b0*/  ISETP.LT.AND P1, PT, R0, UR7, !P0 ;  /* 0x0000000700007c0c */ /* 0x000fe2000c721270 */
[C---:B------:R-:W-:Y:S02]  /*a2c0*/  VIADD R0, R20.reuse, 0x4 ;  /* 0x0000000414007836 */ /* 0x040fe40000000000 */
[----:B------:R-:W-:Y:S01]  /*a2d0*/  IMAD R5, R20, UR6, RZ ;  /* 0x0000000614057c24 */ /* 0x000fe2000f8e02ff */
[----:B------:R-:W-:Y:S01]  /*a2e0*/  ISETP.LT.AND P5, PT, R2, UR7, !P0 ;  /* 0x0000000702007c0c */ /* 0x000fe2000c7a1270 */
[----:B------:R-:W-:Y:S01]  /*a2f0*/  IMAD R2, R4, UR4, RZ ;  /* 0x0000000404027c24 */ /* 0x000fe2000f8e02ff */
[----:B------:R-:W-:Y:S01]  /*a300*/  ULDC.64 UR4, c[0x0][0x220] ;  /* 0x0000880000047ab9 */ /* 0x000fe20000000a00 */
[----:B------:R-:W-:Y:S01]  /*a310*/  ISETP.LT.AND P4, PT, R0, UR7, !P0 ;  /* 0x0000000700007c0c */ /* 0x000fe2000c781270 */
[----:B------:R-:W-:-:S02]  /*a320*/  VIADD R21, R5, UR6 ;  /* 0x0000000605157c36 */ /* 0x000fc40008000000 */
[C---:B------:R-:W-:Y:S02]  /*a330*/  LEA R0, P3, R2.reuse, UR4, 0x1 ;  /* 0x0000000402007c11 */ /* 0x040fe4000f8608ff */
[----:B------:R-:W-:Y:S02]  /*a340*/  VIADD R31, R21, UR6 ;  /* 0x00000006151f7c36 */ /* 0x000fe40008000000 */
[----:B------:R-:W-:Y:S02]  /*a350*/  LEA.HI.X.SX32 R2, R2, UR5, 0x1, P3 ;  /* 0x0000000502027c11 */ /* 0x000fe400098f0eff */
[C---:B------:R-:W-:Y:S02]  /*a360*/  LEA R22, P6, R5.reuse, R0, 0x1 ;  /* 0x0000000005167211 */ /* 0x040fe400078c08ff */
[----:B------:R-:W-:Y:S02]  /*a370*/  ISETP.LT.AND P3, PT, R20, UR7, !P0 ;  /* 0x0000000714007c0c */ /* 0x000fe4000c761270 */
[----:B------:R-:W-:Y:S01]  /*a380*/  LEA.HI.X.SX32 R23, R5, R2, 0x1, P6 ;  /* 0x0000000205177211 */ /* 0x000fe200030f0eff */
[----:B------:R-:W0:Y:S01]  /*a390*/  LDS.128 R36, [R3] ;  /* 0x0000000003247984 */ /* 0x000e220000000c00 */
[----:B------:R-:W-:-:S03]  /*a3a0*/  LEA R28, P6, R21, R0, 0x1 ;  /* 0x00000000151c7211 */ /* 0x000fc600078c08ff */
[----:B------:R-:W1:Y:S01]  /*a3b0*/  LDS.128 R24, [R3+0x400] ;  /* 0x0004000003187984 */ /* 0x000e620000000c00 */
[----:B------:R-:W-:Y:S01]  /*a3c0*/  LEA.HI.X.SX32 R29, R21, R2, 0x1, P6 ;  /* 0x00000002151d7211 */ /* 0x000fe200030f0eff */
[----:B------:R-:W-:Y:S01]  /*a3d0*/  VIADD R21, R31, UR6 ;  /* 0x000000061f157c36 */ /* 0x000fe20008000000 */
[----:B------:R-:W-:Y:S06]  /*a3e0*/  BAR.SYNC.DEFER_BLOCKING 0x0 ;  /* 0x0000000000007b1d */ /* 0x000fec0000010000 */
[----:B------:R-:W-:Y:S04]  /*a3f0*/  STSM.16.M88.4 [R32], R132 ;  /* 0x0000008420007844 */ /* 0x000fe80000000200 */
[----:B------:R-:W-:Y:S01]  /*a400*/  STSM.16.M88.4 [R32+0x200], R40 ;  /* 0x0002002820007844 */ /* 0x000fe20000000200 */
[----:B------:R-:W-:Y:S01]  /*a410*/  BAR.SYNC.DEFER_BLOCKING 0x0 ;  /* 0x0000000000007b1d */ /* 0x000fe20000010000 */
[----:B0-----:R-:W-:-:S02]  /*a420*/  PRMT R34, R36, 0x7632, R34 ;  /* 0x0000763224227816 */ /* 0x001fc40000000022 */
[----:B------:R-:W-:-:S03]  /*a430*/  PRMT R35, R38, 0x7632, R35 ;  /* 0x0000763226237816 */ /* 0x000fc60000000023 */
[----:B------:R-:W0:Y:S04]  /*a440*/  LDS.128 R16, [R3] ;  /* 0x0000000003107984 */ /* 0x000e280000000c00 */
[----:B------:R-:W2:Y:S01]  /*a450*/  LDS.128 R12, [R3+0x400] ;  /* 0x00040000030c7984 */ /* 0x000ea20000000c00 */
[----:B------:R-:W-:Y:S06]  /*a460*/  BAR.SYNC.DEFER_BLOCKING 0x0 ;  /* 0x0000000000007b1d */ /* 0x000fec0000010000 */
[----:B------:R-:W-:Y:S04]  /*a470*/  STSM.16.M88.4 [R32], R140 ;  /* 0x0000008c20007844 */ /* 0x000fe80000000200 */
[----:B------:R-:W-:Y:S01]  /*a480*/  STSM.16.M88.4 [R32+0x200], R44 ;  /* 0x0002002c20007844 */ /* 0x000fe20000000200 */
[----:B------:R-:W-:Y:S06]  /*a490*/  BAR.SYNC.DEFER_BLOCKING 0x0 ;  /* 0x0000000000007b1d */ /* 0x000fec0000010000 */
[----:B------:R-:W3:Y:S04]  /*a4a0*/  LDS.128 R8, [R3] ;  /* 0x0000000003087984 */ /* 0x000ee80000000c00 */
[----:B------:R-:W4:Y:S01]  /*a4b0*/  LDS.128 R4, [R3+0x400] ;  /* 0x0004000003047984 */ /* 0x000f220000000c00 */
[----:B------:R-:W-:Y:S06]  /*a4c0*/  BAR.SYNC.DEFER_BLOCKING 0x0 ;  /* 0x0000000000007b1d */ /* 0x000fec0000010000 */
[----:B------:R-:W-:Y:S04]  /*a4d0*/  STSM.16.M88.4 [R32], R120 ;  /* 0x0000007820007844 */ /* 0x000fe80000000200 */
[----:B------:R-:W-:Y:S01]  /*a4e0*/  STSM.16.M88.4 [R32+0x200], R48 ;  /* 0x0002003020007844 */ /* 0x000fe20000000200 */
[----:B------:R-:W-:Y:S06]  /*a4f0*/  BAR.SYNC.DEFER_BLOCKING 0x0 ;  /* 0x0000000000007b1d */ /* 0x000fec0000010000 */
[----:B------:R1:W-:Y:S01]  /*a500*/  @P3 STG.E.U16 desc[UR8][R22.64], R36 ;  /* 0x0000002416003986 */ /* 0x0003e2000c101508 */
[----:B------:R-:W-:-:S02]  /*a510*/  ISETP.LT.AND P3, PT, R30, UR7, !P0 ;  /* 0x000000071e007c0c */ /* 0x000fc4000c761270 */
[----:B------:R-:W-:Y:S01]  /*a520*/  LEA R30, P6, R31, R0, 0x1 ;  /* 0x000000001f1e7211 */ /* 0x000fe200078c08ff */
[----:B------:R0:W-:Y:S01]  /*a530*/  @P2 STG.E.U16 desc[UR8][R28.64], R34 ;  /* 0x000000221c002986 */ /* 0x0001e2000c101508 */
[----:B------:R-:W-:Y:S01]  /*a540*/  ISETP.LT.AND P2, PT, R33, UR7, !P0 ;  /* 0x0000000721007c0c */ /* 0x000fe2000c741270 */
[----:B------:R-:W-:Y:S01]  /*a550*/  VIADD R33, R21, UR6 ;  /* 0x0000000615217c36 */ /* 0x000fe20008000000 */
[----:B------:R-:W-:Y:S01]  /*a560*/  LEA.HI.X.SX32 R31, R31, R2, 0x1, P6 ;  /* 0x000000021f1f7211 */ /* 0x000fe200030f0eff */
[----:B-1----:R-:W-:Y:S01]  /*a570*/  VIADD R23, R20, 0x7 ;  /* 0x0000000714177836 */ /* 0x002fe20000000000 */
[----:B------:R-:W-:-:S03]  /*a580*/  LEA R22, P6, R21, R0, 0x1 ;  /* 0x0000000015167211 */ /* 0x000fc600078c08ff */
[----:B------:R1:W-:Y:S01]  /*a590*/  @P1 STG.E.U16 desc[UR8][R30.64], R37 ;  /* 0x000000251e001986 */ /* 0x0003e2000c101508 */
[----:B0-----:R-:W-:Y:S01]  /*a5a0*/  PRMT R29, R37, 0x7632, R29 ;  /* 0x00007632251d7816 */ /* 0x001fe2000000001d */
[C---:B------:R-:W-:Y:S01]  /*a5b0*/  VIADD R28, R20.reuse, 0x8 ;  /* 0x00000008141c7836 */ /* 0x040fe20000000000 */
[----:B------:R-:W-:Y:S01]  /*a5c0*/  ISETP.LT.AND P1, PT, R23, UR7, !P0 ;  /* 0x0000000717007c0c */ /* 0x000fe2000c721270 */
[----:B------:R-:W-:Y:S01]  /*a5d0*/  VIADD R34, R20, 0xa ;  /* 0x0000000a14227836 */ /* 0x000fe20000000000 */
[----:B------:R-:W-:Y:S01]  /*a5e0*/  LEA.HI.X.SX32 R23, R21, R2, 0x1, P6 ;  /* 0x0000000215177211 */ /* 0x000fe200030f0eff */
[C---:B------:R-:W-:Y:S01]  /*a5f0*/  VIADD R21, R33.reuse, UR6 ;  /* 0x0000000621157c36 */ /* 0x040fe20008000000 */
[----:B------:R-:W-:-:S03]  /*a600*/  LEA R32, P6, R33, R0, 0x1 ;  /* 0x0000000021207211 */ /* 0x000fc600078c08ff */
[----:B------:R0:W-:Y:S01]  /*a610*/  @P5 STG.E.U16 desc[UR8][R22.64], R29 ;  /* 0x0000001d16005986 */ /* 0x0001e2000c101508 */
[----:B------:R-:W-:Y:S01]  /*a620*/  LEA.HI.X.SX32 R33, R33, R2, 0x1, P6 ;  /* 0x0000000221217211 */ /* 0x000fe200030f0eff */
[C---:B-1----:R-:W-:Y:S01]  /*a630*/  VIADD R31, R21.reuse, UR6 ;  /* 0x00000006151f7c36 */ /* 0x042fe20008000000 */
[----:B------:R-:W-:Y:S02]  /*a640*/  ISETP.LT.AND P5, PT, R28, UR7, !P0 ;  /* 0x000000071c007c0c */ /* 0x000fe4000c7a1270 */
[----:B------:R-:W-:Y:S01]  /*a650*/  LEA R28, P6, R21, R0, 0x1 ;  /* 0x00000000151c7211 */ /* 0x000fe200078c08ff */
[----:B------:R1:W-:Y:S01]  /*a660*/  @P4 STG.E.U16 desc[UR8][R32.64], R38 ;  /* 0x0000002620004986 */ /* 0x0003e2000c101508 */
[----:B------:R-:W-:-:S04]  /*a670*/  IADD3 R30, R20, 0x9, RZ ;  /* 0x00000009141e7810 */ /* 0x000fc80007ffe0ff */
[----:B------:R-:W-:Y:S01]  /*a680*/  ISETP.LT.AND P4, PT, R30, UR7, !P0 ;  /* 0x000000071e007c0c */ /* 0x000fe2000c781270 */
[----:B0-----:R-:W-:Y:S01]  /*a690*/  VIADD R23, R20, 0xb ;  /* 0x0000000b14177836 */ /* 0x001fe20000000000 */
[----:B------:R-:W-:Y:S01]  /*a6a0*/  LEA.HI.X.SX32 R29, R21, R2, 0x1, P6 ;  /* 0x00000002151d7211 */ /* 0x000fe200030f0eff */
[C---:B------:R-:W-:Y:S01]  /*a6b0*/  VIADD R21, R31.reuse, UR6 ;  /* 0x000000061f157c36 */ /* 0x040fe20008000000 */
[----:B------:R-:W-:-:S03]  /*a6c0*/  LEA R30, P6, R31, R0, 0x1 ;  /* 0x000000001f1e7211 */ /* 0x000fc600078c08ff */
[----:B-1----:R-:W-:Y:S01]  /*a6d0*/  VIADD R33, R21, UR6 ;  /* 0x0000000615217c36 */ /* 0x002fe20008000000 */
[----:B------:R-:W-:Y:S01]  /*a6e0*/  LEA.HI.X.SX32 R31, R31, R2, 0x1, P6 ;  /* 0x000000021f1f7211 */ /* 0x000fe200030f0eff */
[----:B------:R0:W-:Y:S01]  /*a6f0*/  @P3 STG.E.U16 desc[UR8][R28.64], R35 ;  /* 0x000000231c003986 */ /* 0x0001e2000c101508 */
[----:B------:R-:W-:Y:S02]  /*a700*/  LEA R22, P6, R21, R0, 0x1 ;  /* 0x0000000015167211 */ /* 0x000fe400078c08ff */
[----:B------:R-:W-:Y:S01]  /*a710*/  ISETP.LT.AND P3, PT, R34, UR7, !P0 ;  /* 0x0000000722007c0c */ /* 0x000fe2000c761270 */
[----:B------:R1:W-:Y:S01]  /*a720*/  @P2 STG.E.U16 desc[UR8][R30.64], R39 ;  /* 0x000000271e002986 */ /* 0x0003e2000c101508 */
[----:B------:R-:W-:Y:S01]  /*a730*/  ISETP.LT.AND P2, PT, R23, UR7, !P0 ;  /* 0x0000000717007c0c */ /* 0x000fe2000c741270 */
[----:B------:R-:W-:Y:S01]  /*a740*/  VIADD R34, R20, 0xe ;  /* 0x0000000e14227836 */ /* 0x000fe20000000000 */
[----:B------:R-:W-:Y:S01]  /*a750*/  LEA.HI.X.SX32 R23, R21, R2, 0x1, P6 ;  /* 0x0000000215177211 */ /* 0x000fe200030f0eff */
[C---:B------:R-:W-:Y:S01]  /*a760*/  VIADD R21, R33.reuse, UR6 ;  /* 0x0000000621157c36 */ /* 0x040fe20008000000 */
[----:B------:R-:W-:-:S02]  /*a770*/  LEA R32, P6, R33, R0, 0x1 ;  /* 0x0000000021207211 */ /* 0x000fc400078c08ff */
[----:B0-----:R-:W-:Y:S01]  /*a780*/  PRMT R29, R39, 0x7632, R29 ;  /* 0x00007632271d7816 */ /* 0x001fe2000000001d */
[C---:B------:R-:W-:Y:S01]  /*a790*/  VIADD R28, R20.reuse, 0xc ;  /* 0x0000000c141c7836 */ /* 0x040fe20000000000 */
[----:B------:R-:W-:Y:S01]  /*a7a0*/  LEA.HI.X.SX32 R33, R33, R2, 0x1, P6 ;  /* 0x0000000221217211 */ /* 0x000fe200030f0eff */
[----:B-1----:R-:W-:Y:S02]  /*a7b0*/  VIADD R30, R20, 0xd ;  /* 0x0000000d141e7836 */ /* 0x002fe40000000000 */
[----:B------:R0:W-:Y:S01]  /*a7c0*/  @P1 STG.E.U16 desc[UR8][R22.64], R29 ;  /* 0x0000001d16001986 */ /* 0x0001e2000c101508 */
[----:B------:R-:W-:Y:S01]  /*a7d0*/  ISETP.LT.AND P1, PT, R28, UR7, !P0 ;  /* 0x000000071c007c0c */ /* 0x000fe2000c721270 */
[C---:B------:R-:W-:Y:S01]  /*a7e0*/  VIADD R31, R21.reuse, UR6 ;  /* 0x00000006151f7c36 */ /* 0x040fe20008000000 */
[----:B------:R-:W-:Y:S01]  /*a7f0*/  LEA R28, P6, R21, R0, 0x1 ;  /* 0x00000000151c7211 */ /* 0x000fe200078c08ff */
[----:B------:R1:W-:Y:S01]  /*a800*/  @P5 STG.E.U16 desc[UR8][R32.64], R24 ;  /* 0x0000001820005986 */ /* 0x0003e2000c101508 */
[----:B------:R-:W-:-:S02]  /*a810*/  ISETP.LT.AND P5, PT, R30, UR7, !P0 ;  /* 0x000000071e007c0c */ /* 0x000fc4000c7a1270 */
[----:B------:R-:W-:Y:S02]  /*a820*/  PRMT R35, R24, 0x7632, R35 ;  /* 0x0000763218237816 */ /* 0x000fe40000000023 */
[----:B0-----:R-:W-:Y:S01]  /*a830*/  LEA.HI.X.SX32 R29, R21, R2, 0x1, P6 ;  /* 0x00000002151d7211 */ /* 0x001fe200030f0eff */
[C---:B------:R-:W-:Y:S01]  /*a840*/  VIADD R21, R31.reuse, UR6 ;  /* 0x000000061f157c36 */ /* 0x040fe20008000000 */
[C---:B------:R-:W-:Y:S01]  /*a850*/  LEA R30, P6, R31.reuse, R0, 0x1 ;  /* 0x000000001f1e7211 */ /* 0x040fe200078c08ff */
[C---:B------:R-:W-:Y:S02]  /*a860*/  VIADD R23, R20.reuse, 0xf ;  /* 0x0000000f14177836 */ /* 0x040fe40000000000 */
[----:B------:R0:W-:Y:S01]  /*a870*/  @P4 STG.E.U16 desc[UR8][R28.64], R35 ;  /* 0x000000231c004986 */ /* 0x0001e2000c101508 */
[----:B------:R-:W-:Y:S01]  /*a880*/  LEA.HI.X.SX32 R31, R31, R2, 0x1, P6 ;  /* 0x000000021f1f7211 */ /* 0x000fe200030f0eff */
[C---:B-1----:R-:W-:Y:S01]  /*a890*/  VIADD R33, R21.reuse, UR6 ;  /* 0x0000000615217c36 */ /* 0x042fe20008000000 */
[----:B------:R-:W-:Y:S01]  /*a8a0*/  LEA R22, P6, R21, R0, 0x1 ;  /* 0x0000000015167211 */ /* 0x000fe200078c08ff */
[----:B------:R-:W-:Y:S01]  /*a8b0*/  VIADD R24, R20, 0x10 ;  /* 0x0000001014187836 */ /* 0x000fe20000000000 */
[----:B------:R-:W-:Y:S01]  /*a8c0*/  ISETP.LT.AND P4, PT, R34, UR7, !P0 ;  /* 0x0000000722007c0c */ /* 0x000fe2000c781270 */
[----:B------:R1:W-:Y:S01]  /*a8d0*/  @P3 STG.E.U16 desc[UR8][R30.64], R25 ;  /* 0x000000191e003986 */ /* 0x0003e2000c101508 */
[----:B------:R-:W-:-:S02]  /*a8e0*/  ISETP.LT.AND P3, PT, R23, UR7, !P0 ;  /* 0x0000000717007c0c */ /* 0x000fc4000c761270 */
[----:B------:R-:W-:Y:S01]  /*a8f0*/  LEA.HI.X.SX32 R23, R21, R2, 0x1, P6 ;  /* 0x0000000215177211 */ /* 0x000fe200030f0eff */
[C---:B------:R-:W-:Y:S01]  /*a900*/  VIADD R21, R33.reuse, UR6 ;  /* 0x0000000621157c36 */ /* 0x040fe20008000000 */
[----:B------:R-:W-:Y:S02]  /*a910*/  LEA R32, P6, R33, R0, 0x1 ;  /* 0x0000000021207211 */ /* 0x000fe400078c08ff */
[----:B0-----:R-:W-:Y:S02]  /*a920*/  PRMT R29, R25, 0x7632, R29 ;  /* 0x00007632191d7816 */ /* 0x001fe4000000001d */
[----:B------:R-:W-:Y:S02]  /*a930*/  LEA.HI.X.SX32 R33, R33, R2, 0x1, P6 ;  /* 0x0000000221217211 */ /* 0x000fe400030f0eff */
[----:B------:R-:W-:Y:S01]  /*a940*/  LEA R28, P6, R21, R0, 0x1 ;  /* 0x00000000151c7211 */ /* 0x000fe200078c08ff */
[----:B------:R0:W-:Y:S01]  /*a950*/  @P2 STG.E.U16 desc[UR8][R22.64], R29 ;  /* 0x0000001d16002986 */ /* 0x0001e2000c101508 */
[----:B------:R-:W-:Y:S01]  /*a960*/  ISETP.LT.AND P2, PT, R24, UR7, !P0 ;  /* 0x0000000718007c0c */ /* 0x000fe2000c741270 */
[----:B------:R-:W-:-:S02]  /*a970*/  VIADD R24, R20, 0x11 ;  /* 0x0000001114187836 */ /* 0x000fc40000000000 */
[C---:B-1----:R-:W-:Y:S01]  /*a980*/  VIADD R25, R21.reuse, UR6 ;  /* 0x0000000615197c36 */ /* 0x042fe20008000000 */
[----:B------:R1:W-:Y:S01]  /*a990*/  @P1 STG.E.U16 desc[UR8][R32.64], R26 ;  /* 0x0000001a20001986 */ /* 0x0003e2000c101508 */
[----:B------:R-:W-:Y:S01]  /*a9a0*/  VIADD R30, R20, 0x12 ;  /* 0x00000012141e7836 */ /* 0x000fe20000000000 */
[----:B------:R-:W-:Y:S02]  /*a9b0*/  ISETP.LT.AND P1, PT, R24, UR7, !P0 ;  /* 0x0000000718007c0c */ /* 0x000fe4000c721270 */
[----:B0-----:R-:W-:Y:S01]  /*a9c0*/  LEA.HI.X.SX32 R29, R21, R2, 0x1, P6 ;  /* 0x00000002151d7211 */ /* 0x001fe200030f0eff */
[----:B------:R-:W-:Y:S01]  /*a9d0*/  VIADD R23, R20, 0x13 ;  /* 0x0000001314177836 */ /* 0x000fe20000000000 */
[C---:B------:R-:W-:Y:S02]  /*a9e0*/  LEA R24, P6, R25.reuse, R0, 0x1 ;  /* 0x0000000019187211 */ /* 0x040fe400078c08ff */
[C---:B------:R-:W-:Y:S02]  /*a9f0*/  IADD3 R21, R25.reuse, UR6, RZ ;  /* 0x0000000619157c10 */ /* 0x040fe4000fffe0ff */
[----:B-1----:R-:W-:Y:S01]  /*aa00*/  PRMT R33, R26, 0x7632, R33 ;  /* 0x000076321a217816 */ /* 0x002fe20000000021 */
[----:B------:R-:W-:Y:S01]  /*aa10*/  VIADD R26, R20, 0x14 ;  /* 0x00000014141a7836 */ /* 0x000fe20000000000 */
[----:B------:R-:W-:Y:S01]  /*aa20*/  LEA.HI.X.SX32 R25, R25, R2, 0x1, P6 ;  /* 0x0000000219197211 */ /* 0x000fe200030f0eff */
[C---:B------:R-:W-:Y:S01]  /*aa30*/  VIADD R31, R21.reuse, UR6 ;  /* 0x00000006151f7c36 */ /* 0x040fe20008000000 */
[----:B------:R-:W-:Y:S01]  /*aa40*/  LEA R22, P6, R21, R0, 0x1 ;  /* 0x0000000015167211 */ /* 0x000fe200078c08ff */
[----:B------:R0:W-:Y:S01]  /*aa50*/  @P5 STG.E.U16 desc[UR8][R28.64], R33 ;  /* 0x000000211c005986 */ /* 0x0001e2000c101508 */
[----:B------:R-:W-:-:S03]  /*aa60*/  ISETP.LT.AND P5, PT, R30, UR7, !P0 ;  /* 0x000000071e007c0c */ /* 0x000fc6000c7a1270 */
[----:B------:R1:W-:Y:S01]  /*aa70*/  @P4 STG.E.U16 desc[UR8][R24.64], R27 ;  /* 0x0000001b18004986 */ /* 0x0003e2000c101508 */
[----:B------:R-:W-:Y:S02]  /*aa80*/  ISETP.LT.AND P4, PT, R23, UR7, !P0 ;  /* 0x0000000717007c0c */ /* 0x000fe4000c781270 */
[----:B------:R-:W-:Y:S01]  /*aa90*/  LEA.HI.X.SX32 R23, R21, R2, 0x1, P6 ;  /* 0x0000000215177211 */ /* 0x000fe200030f0eff */
[C---:B------:R-:W-:Y:S01]  /*aaa0*/  VIADD R21, R31.reuse, UR6 ;  /* 0x000000061f157c36 */ /* 0x040fe20008000000 */
[----:B------:R-:W-:Y:S02]  /*aab0*/  LEA R30, P6, R31, R0, 0x1 ;  /* 0x000000001f1e7211 */ /* 0x000fe400078c08ff */
[----:B0-----:R-:W-:Y:S02]  /*aac0*/  PRMT R29, R27, 0x7632, R29 ;  /* 0x000076321b1d7816 */ /* 0x001fe4000000001d */
[----:B------:R-:W-:Y:S01]  /*aad0*/  LEA.HI.X.SX32 R31, R31, R2, 0x1, P6 ;  /* 0x000000021f1f7211 */ /* 0x000fe200030f0eff */
[----:B-1----:R-:W-:Y:S01]  /*aae0*/  VIADD R24, R20, 0x15 ;  /* 0x0000001514187836 */ /* 0x002fe20000000000 */
[C---:B------:R-:W-:Y:S01]  /*aaf0*/  LEA R28, P6, R21.reuse, R0, 0x1 ;  /* 0x00000000151c7211 */ /* 0x040fe200078c08ff */
[----:B------:R-:W-:Y:S01]  /*ab00*/  VIADD R25, R21, UR6 ;  /* 0x0000000615197c36 */ /* 0x000fe20008000000 */
[----:B------:R0:W-:Y:S01]  /*ab10*/  @P3 STG.E.U16 desc[UR8][R22.64], R29 ;  /* 0x0000001d16003986 */ /* 0x0001e2000c101508 */
[----:B------:R-:W-:Y:S01]  /*ab20*/  ISETP.LT.AND P3, PT, R26, UR7, !P0 ;  /* 0x000000071a007c0c */ /* 0x000fe2000c761270 */
[----:B------:R-:W-:-:S02]  /*ab30*/  VIADD R26, R20, 0x16 ;  /* 0x00000016141a7836 */ /* 0x000fc40000000000 */
[----:B------:R1:W-:Y:S01]  /*ab40*/  @P2 STG.E.U16 desc[UR8][R30.64], R16 ;  /* 0x000000101e002986 */ /* 0x0003e2000c101508 */
[----:B------:R-:W-:Y:S02]  /*ab50*/  ISETP.LT.AND P2, PT, R24, UR7, !P0 ;  /* 0x0000000718007c0c */ /* 0x000fe4000c741270 */
[----:B0-----:R-:W-:Y:S01]  /*ab60*/  LEA.HI.X.SX32 R29, R21, R2, 0x1, P6 ;  /* 0x00000002151d7211 */ /* 0x001fe200030f0eff */
[C---:B------:R-:W-:Y:S01]  /*ab70*/  VIADD R21, R25.reuse, UR6 ;  /* 0x0000000619157c36 */ /* 0x040fe20008000000 */
[C---:B------:R-:W-:Y:S02]  /*ab80*/  LEA R24, P6, R25.reuse, R0, 0x1 ;  /* 0x0000000019187211 */ /* 0x040fe400078c08ff */
[----:B------:R-:W-:Y:S01]  /*ab90*/  PRMT R23, R16, 0x7632, R23 ;  /* 0x0000763210177816 */ /* 0x000fe20000000017 */
[----:B-1----:R-:W-:Y:S01]  /*aba0*/  VIADD R16, R20, 0x17 ;  /* 0x0000001714107836 */ /* 0x002fe20000000000 */
[----:B------:R-:W-:Y:S01]  /*abb0*/  LEA.HI.X.SX32 R25, R25, R2, 0x1, P6 ;  /* 0x0000000219197211 */ /* 0x000fe200030f0eff */
[C---:B------:R-:W-:Y:S01]  /*abc0*/  VIADD R27, R21.reuse, UR6 ;  /* 0x00000006151b7c36 */ /* 0x040fe20008000000 */
[----:B------:R-:W-:Y:S01]  /*abd0*/  LEA R22, P6, R21, R0, 0x1 ;  /* 0x0000000015167211 */ /* 0x000fe200078c08ff */
[----:B------:R0:W-:Y:S01]  /*abe0*/  @P1 STG.E.U16 desc[UR8][R28.64], R23 ;  /* 0x000000171c001986 */ /* 0x0001e2000c101508 */
[----:B------:R-:W-:-:S03]  /*abf0*/  ISETP.LT.AND P1, PT, R26, UR7, !P0 ;  /* 0x000000071a007c0c */ /* 0x000fc6000c721270 */
[----:B------:R1:W-:Y:S01]  /*ac00*/  @P5 STG.E.U16 desc[UR8][R24.64], R17 ;  /* 0x0000001118005986 */ /* 0x0003e2000c101508 */
[----:B------:R-:W-:Y:S01]  /*ac10*/  ISETP.LT.AND P5, PT, R16, UR7, !P0 ;  /* 0x0000000710007c0c */ /* 0x000fe2000c7a1270 */
[C---:B------:R-:W-:Y:S01]  /*ac20*/  VIADD R16, R20.reuse, 0x18 ;  /* 0x0000001814107836 */ /* 0x040fe20000000000 */
[----:B0-----:R-:W-:Y:S01]  /*ac30*/  LEA.HI.X.SX32 R23, R21, R2, 0x1, P6 ;  /* 0x0000000215177211 */ /* 0x001fe200030f0eff */
[C---:B------:R-:W-:Y:S01]  /*ac40*/  VIADD R21, R27.reuse, UR6 ;  /* 0x000000061b157c36 */ /* 0x040fe20008000000 */
[----:B------:R-:W-:Y:S02]  /*ac50*/  LEA R26, P6, R27, R0, 0x1 ;  /* 0x000000001b1a7211 */ /* 0x000fe400078c08ff */
[----:B-1----:R-:W-:Y:S01]  /*ac60*/  PRMT R25, R17, 0x7632, R25 ;  /* 0x0000763211197816 */ /* 0x002fe20000000019 */
[----:B------:R-:W-:Y:S01]  /*ac70*/  VIADD R17, R21, UR6 ;  /* 0x0000000615117c36 */ /* 0x000fe20008000000 */
[----:B------:R-:W-:Y:S01]  /*ac80*/  LEA.HI.X.SX32 R27, R27, R2, 0x1, P6 ;  /* 0x000000021b1b7211 */ /* 0x000fe200030f0eff */
[----:B------:R-:W-:Y:S01]  /*ac90*/  VIADD R24, R20, 0x1a ;  /* 0x0000001a14187836 */ /* 0x000fe20000000000 */
[C---:B------:R-:W-:Y:S01]  /*aca0*/  LEA R28, P6, R21.reuse, R0, 0x1 ;  /* 0x00000000151c7211 */ /* 0x040fe200078c08ff */
[----:B------:R0:W-:Y:S01]  /*acb0*/  @P4 STG.E.U16 desc[UR8][R22.64], R25 ;  /* 0x0000001916004986 */ /* 0x0001e2000c101508 */
[----:B------:R-:W-:Y:S01]  /*acc0*/  ISETP.LT.AND P4, PT, R16, UR7, !P0 ;  /* 0x0000000710007c0c */ /* 0x000fe2000c781270 */
[----:B------:R-:W-:Y:S01]  /*acd0*/  VIADD R16, R20, 0x19 ;  /* 0x0000001914107836 */ /* 0x000fe20000000000 */
[----:B------:R-:W-:Y:S01]  /*ace0*/  LEA.HI.X.SX32 R29, R21, R2, 0x1, P6 ;  /* 0x00000002151d7211 */ /* 0x000fe200030f0eff */
[----:B------:R1:W-:Y:S01]  /*acf0*/  @P3 STG.E.U16 desc[UR8][R26.64], R18 ;  /* 0x000000121a003986 */ /* 0x0003e2000c101508 */
[----:B------:R-:W-:-:S02]  /*ad00*/  VIADD R21, R17, UR6 ;  /* 0x0000000611157c36 */ /* 0x000fc40008000000 */
[----:B------:R-:W-:Y:S02]  /*ad10*/  ISETP.LT.AND P3, PT, R16, UR7, !P0 ;  /* 0x0000000710007c0c */ /* 0x000fe4000c761270 */
[----:B------:R-:W-:Y:S02]  /*ad20*/  LEA R16, P6, R17, R0, 0x1 ;  /* 0x0000000011107211 */ /* 0x000fe400078c08ff */
[----:B0-----:R-:W-:Y:S01]  /*ad30*/  PRMT R23, R18, 0x7632, R23 ;  /* 0x0000763212177816 */ /* 0x001fe20000000017 */
[----:B------:R-:W-:Y:S01]  /*ad40*/  VIADD R25, R21, UR6 ;  /* 0x0000000615197c36 */ /* 0x000fe20008000000 */
[----:B------:R-:W-:Y:S02]  /*ad50*/  LEA.HI.X.SX32 R17, R17, R2, 0x1, P6 ;  /* 0x0000000211117211 */ /* 0x000fe400030f0eff */
[----:B------:R-:W-:Y:S01]  /*ad60*/  LEA R22, P6, R21, R0, 0x1 ;  /* 0x0000000015167211 */ /* 0x000fe200078c08ff */
[----:B------:R0:W-:Y:S01]  /*ad70*/  @P2 STG.E.U16 desc[UR8][R28.64], R23 ;  /* 0x000000171c002986 */ /* 0x0001e2000c101508 */
[----:B------:R-:W-:Y:S01]  /*ad80*/  ISETP.LT.AND P2, PT, R24, UR7, !P0 ;  /* 0x0000000718007c0c */ /* 0x000fe2000c741270 */
[----:B-1----:R-:W-:Y:S01]  /*ad90*/  VIADD R18, R20, 0x1b ;  /* 0x0000001b14127836 */ /* 0x002fe20000000000 */
[----:B------:R-:W-:Y:S01]  /*ada0*/  PRMT R27, R19, 0x7632, R27 ;  /* 0x00007632131b7816 */ /* 0x000fe2000000001b */
[----:B------:R1:W-:Y:S03]  /*adb0*/  @P1 STG.E.U16 desc[UR8][R16.64], R19 ;  /* 0x0000001310001986 */ /* 0x0003e6000c101508 */
[----:B------:R-:W-:Y:S01]  /*adc0*/  ISETP.LT.AND P1, PT, R18, UR7, !P0 ;  /* 0x0000000712007c0c */ /* 0x000fe2000c721270 */
[----:B------:R-:W-:Y:S01]  /*add0*/  LDS.128 R28, [R3+0x400] ;  /* 0x00040000031c7984 */ /* 0x000fe20000000c00 */
[----:B------:R-:W-:-:S02]  /*ade0*/  IADD3 R18, R20, 0x1c, RZ ;  /* 0x0000001c14127810 */ /* 0x000fc40007ffe0ff */
[----:B0-----:R-:W-:Y:S01]  /*adf0*/  LEA.HI.X.SX32 R23, R21, R2, 0x1, P6 ;  /* 0x0000000215177211 */ /* 0x001fe200030f0eff */
[C---:B------:R-:W-:Y:S01]  /*ae00*/  VIADD R21, R25.reuse, UR6 ;  /* 0x0000000619157c36 */ /* 0x040fe20008000000 */
[C---:B------:R-:W-:Y:S01]  /*ae10*/  LEA R24, P6, R25.reuse, R0, 0x1 ;  /* 0x0000000019187211 */ /* 0x040fe200078c08ff */
[----:B-1----:R-:W-:Y:S02]  /*ae20*/  VIADD R16, R20, 0x1d ;  /* 0x0000001d14107836 */ /* 0x002fe40000000000 */
[----:B------:R0:W-:Y:S01]  /*ae30*/  @P5 STG.E.U16 desc[UR8][R22.64], R27 ;  /* 0x0000001b16005986 */ /* 0x0001e2000c101508 */
[----:B------:R-:W-:Y:S01]  /*ae40*/  LEA.HI.X.SX32 R25, R25, R2, 0x1, P6 ;  /* 0x0000000219197211 */ /* 0x000fe200030f0eff */
[C---:B------:R-:W-:Y:S01]  /*ae50*/  VIADD R17, R21.reuse, UR6 ;  /* 0x0000000615117c36 */ /* 0x040fe20008000000 */
[----:B------:R-:W-:Y:S02]  /*ae60*/  LEA R26, P6, R21, R0, 0x1 ;  /* 0x00000000151a7211 */ /* 0x000fe400078c08ff */
[----:B------:R-:W-:Y:S01]  /*ae70*/  ISETP.LT.AND P5, PT, R18, UR7, !P0 ;  /* 0x0000000712007c0c */ /* 0x000fe2000c7a1270 */
[----:B--2---:R1:W-:Y:S01]  /*ae80*/  @P4 STG.E.U16 desc[UR8][R24.64], R12 ;  /* 0x0000000c18004986 */ /* 0x0043e2000c101508 */
[----:B------:R-:W-:Y:S01]  /*ae90*/  ISETP.LT.AND P4, PT, R16, UR7, !P0 ;  /* 0x0000000710007c0c */ /* 0x000fe2000c781270 */
[----:B------:R-:W-:-:S02]  /*aea0*/  VIADD R18, R20, 0x1e ;  /* 0x0000001e14127836 */ /* 0x000fc40000000000 */
[----:B------:R-:W-:Y:S01]  /*aeb0*/  VIADD R19, R17, UR6 ;  /* 0x0000000611137c36 */ /* 0x000fe20008000000 */
[----:B0-----:R-:W-:Y:S02]  /*aec0*/  LEA.HI.X.SX32 R27, R21, R2, 0x1, P6 ;  /* 0x00000002151b7211 */ /* 0x001fe400030f0eff */
[----:B------:R-:W-:Y:S01]  /*aed0*/  PRMT R23, R12, 0x7632, R23 ;  /* 0x000076320c177816 */ /* 0x000fe20000000017 */
[----:B------:R-:W-:Y:S01]  /*aee0*/  VIADD R21, R19, UR6 ;  /* 0x0000000613157c36 */ /* 0x000fe20008000000 */
[C---:B------:R-:W-:Y:S01]  /*aef0*/  LEA R16, P6, R17.reuse, R0, 0x1 ;  /* 0x0000000011107211 */ /* 0x040fe200078c08ff */
[----:B-1----:R-:W-:Y:S02]  /*af00*/  VIADD R12, R20, 0x1f ;  /* 0x0000001f140c7836 */ /* 0x002fe40000000000 */
[----:B------:R0:W-:Y:S01]  /*af10*/  @P3 STG.E.U16 desc[UR8][R26.64], R23 ;  /* 0x000000171a003986 */ /* 0x0001e2000c101508 */
[----:B------:R-:W-:Y:S01]  /*af20*/  LEA.HI.X.SX32 R17, R17, R2, 0x1, P6 ;  /* 0x0000000211117211 */ /* 0x000fe200030f0eff */
[----:B------:R-:W-:Y:S01]  /*af30*/  VIADD R25, R21, UR6 ;  /* 0x0000000615197c36 */ /* 0x000fe20008000000 */
[----:B------:R-:W-:-:S02]  /*af40*/  ISETP.LT.AND P3, PT, R18, UR7, !P0 ;  /* 0x0000000712007c0c */ /* 0x000fc4000c761270 */
[C---:B------:R-:W-:Y:S01]  /*af50*/  LEA R18, P6, R19.reuse, R0, 0x1 ;  /* 0x0000000013127211 */ /* 0x040fe200078c08ff */
[----:B------:R1:W-:Y:S01]  /*af60*/  @P2 STG.E.U16 desc[UR8][R16.64], R13 ;  /* 0x0000000d10002986 */ /* 0x0003e2000c101508 */
[----:B------:R-:W-:Y:S01]  /*af70*/  ISETP.LT.AND P2, PT, R12, UR7, !P0 ;  /* 0x000000070c007c0c */ /* 0x000fe2000c741270 */
[----:B------:R-:W-:Y:S01]  /*af80*/  VIADD R12, R20, 0x20 ;  /* 0x00000020140c7836 */ /* 0x000fe20000000000 */
[----:B------:R-:W-:Y:S02]  /*af90*/  LEA.HI.X.SX32 R19, R19, R2, 0x1, P6 ;  /* 0x0000000213137211 */ /* 0x000fe400030f0eff */
[----:B------:R-:W-:-:S04]  /*afa0*/  LEA R22, P6, R21, R0, 0x1 ;  /* 0x0000000015167211 */ /* 0x000fc800078c08ff */
[----:B0-----:R-:W-:Y:S02]  /*afb0*/  LEA.HI.X.SX32 R23, R21, R2, 0x1, P6 ;  /* 0x0000000215177211 */ /* 0x001fe400030f0eff */
[----:B------:R-:W-:Y:S01]  /*afc0*/  LEA R24, P6, R25, R0, 0x1 ;  /* 0x0000000019187211 */ /* 0x000fe200078c08ff */
[----:B-1----:R-:W-:Y:S01]  /*afd0*/  VIADD R16, R20, 0x22 ;  /* 0x0000002214107836 */ /* 0x002fe20000000000 */
[----:B------:R-:W-:Y:S01]  /*afe0*/  PRMT R17, R13, 0x7632, R17 ;  /* 0x000076320d117816 */ /* 0x000fe20000000011 */
[C---:B------:R-:W-:Y:S01]  /*aff0*/  VIADD R13, R25.reuse, UR6 ;  /* 0x00000006190d7c36 */ /* 0x040fe20008000000 */
[----:B------:R-:W-:Y:S02]  /*b000*/  LEA.HI.X.SX32 R25, R25, R2, 0x1, P6 ;  /* 0x0000000219197211 */ /* 0x000fe400030f0eff */
[----:B------:R-:W-:Y:S01]  /*b010*/  PRMT R21, R14, 0x7632, R21 ;  /* 0x000076320e157816 */ /* 0x000fe20000000015 */
[----:B------:R0:W-:Y:S01]  /*b020*/  @P1 STG.E.U16 desc[UR8][R18.64], R17 ;  /* 0x0000001112001986 */ /* 0x0001e2000c101508 */
[----:B------:R-:W-:Y:S01]  /*b030*/  ISETP.LT.AND P1, PT, R12, UR7, !P0 ;  /* 0x000000070c007c0c */ /* 0x000fe2000c721270 */
[----:B------:R-:W-:-:S02]  /*b040*/  VIADD R12, R20, 0x21 ;  /* 0x00000021140c7836 */ /* 0x000fc40000000000 */
[----:B------:R1:W-:Y:S03]  /*b050*/  @P5 STG.E.U16 desc[UR8][R22.64], R14 ;  /* 0x0000000e16005986 */ /* 0x0003e6000c101508 */
[----:B------:R-:W-:Y:S01]  /*b060*/  ISETP.LT.AND P5, PT, R12, UR7, !P0 ;  /* 0x000000070c007c0c */ /* 0x000fe2000c7a1270 */
[----:B------:R2:W-:Y:S01]  /*b070*/  @P4 STG.E.U16 desc[UR8][R24.64], R21 ;  /* 0x0000001518004986 */ /* 0x0005e2000c101508 */
[C---:B------:R-:W-:Y:S02]  /*b080*/  LEA R12, P6, R13.reuse, R0, 0x1 ;  /* 0x000000000d0c7211 */ /* 0x040fe400078c08ff */
[----:B------:R-:W-:Y:S01]  /*b090*/  ISETP.LT.AND P4, PT, R16, UR7, !P0 ;  /* 0x0000000710007c0c */ /* 0x000fe2000c781270 */
[C---:B0-----:R-:W-:Y:S01]  /*b0a0*/  VIADD R17, R13.reuse, UR6 ;  /* 0x000000060d117c36 */ /* 0x041fe20008000000 */
[----:B------:R-:W-:Y:S01]  /*b0b0*/  LEA.HI.X.SX32 R13, R13, R2, 0x1, P6 ;  /* 0x000000020d0d7211 */ /* 0x000fe200030f0eff */
[----:B------:R-:W0:Y:S02]  /*b0c0*/  LDS.128 R24, [R3] ;  /* 0x0000000003187984 */ /* 0x000e240000000c00 */
[C---:B------:R-:W-:Y:S01]  /*b0d0*/  VIADD R19, R17.reuse, UR6 ;  /* 0x0000000611137c36 */ /* 0x040fe20008000000 */
[----:B------:R-:W-:Y:S01]  /*b0e0*/  LEA R16, P6, R17, R0, 0x1 ;  /* 0x0000000011107211 */ /* 0x000fe200078c08ff */
[----:B-1----:R-:W-:Y:S01]  /*b0f0*/  VIADD R14, R20, 0x23 ;  /* 0x00000023140e7836 */ /* 0x002fe20000000000 */
[----:B------:R1:W-:Y:S01]  /*b100*/  @P3 STG.E.U16 desc[UR8][R12.64], R15 ;  /* 0x0000000f0c003986 */ /* 0x0003e2000c101508 */
[----:B--2---:R-:W-:Y:S01]  /*b110*/  VIADD R21, R19, UR6 ;  /* 0x0000000613157c36 */ /* 0x004fe20008000000 */
[----:B------:R-:W-:-:S02]  /*b120*/  LEA.HI.X.SX32 R17, R17, R2, 0x1, P6 ;  /* 0x0000000211117211 */ /* 0x000fc400030f0eff */
[----:B------:R-:W-:Y:S02]  /*b130*/  LEA R18, P6, R19, R0, 0x1 ;  /* 0x0000000013127211 */ /* 0x000fe400078c08ff */
[----:B------:R-:W-:Y:S02]  /*b140*/  PRMT R23, R15, 0x7632, R23 ;  /* 0x000076320f177816 */ /* 0x000fe40000000017 */
[----:B------:R-:W-:Y:S01]  /*b150*/  ISETP.LT.AND P3, PT, R14, UR7, !P0 ;  /* 0x000000070e007c0c */ /* 0x000fe2000c761270 */
[C---:B------:R-:W-:Y:S01]  /*b160*/  VIADD R14, R20.reuse, 0x24 ;  /* 0x00000024140e7836 */ /* 0x040fe20000000000 */
[----:B------:R-:W-:Y:S01]  /*b170*/  LEA.HI.X.SX32 R19, R19, R2, 0x1, P6 ;  /* 0x0000000213137211 */ /* 0x000fe200030f0eff */
[----:B------:R2:W-:Y:S01]  /*b180*/  @P2 STG.E.U16 desc[UR8][R16.64], R23 ;  /* 0x0000001710002986 */ /* 0x0005e2000c101508 */
[----:B-1----:R-:W-:Y:S01]  /*b190*/  VIADD R12, R20, 0x25 ;  /* 0x00000025140c7836 */ /* 0x002fe20000000000 */
[C---:B------:R-:W-:Y:S02]  /*b1a0*/  LEA R22, P6, R21.reuse, R0, 0x1 ;  /* 0x0000000015167211 */ /* 0x040fe400078c08ff */
[----:B------:R-:W-:Y:S01]  /*b1b0*/  IADD3 R13, R21, UR6, RZ ;  /* 0x00000006150d7c10 */ /* 0x000fe2000fffe0ff */
[----:B---3--:R1:W-:Y:S01]  /*b1c0*/  @P1 STG.E.U16 desc[UR8][R18.64], R8 ;  /* 0x0000000812001986 */ /* 0x0083e2000c101508 */
[----:B------:R-:W-:Y:S01]  /*b1d0*/  ISETP.LT.AND P2, PT, R14, UR7, !P0 ;  /* 0x000000070e007c0c */ /* 0x000fe2000c741270 */
[----:B------:R-:W-:Y:S01]  /*b1e0*/  VIADD R14, R20, 0x26 ;  /* 0x00000026140e7836 */ /* 0x000fe20000000000 */
[----:B------:R-:W-:Y:S01]  /*b1f0*/  ISETP.LT.AND P1, PT, R12, UR7, !P0 ;  /* 0x000000070c007c0c */ /* 0x000fe2000c721270 */
[----:B------:R-:W-:Y:S01]  /*b200*/  VIADD R15, R13, UR6 ;  /* 0x000000060d0f7c36 */ /* 0x000fe20008000000 */
[----:B--2---:R-:W-:-:S03]  /*b210*/  LEA.HI.X.SX32 R23, R21, R2, 0x1, P6 ;  /* 0x0000000215177211 */ /* 0x004fc600030f0eff */
[----:B------:R-:W-:Y:S01]  /*b220*/  VIADD R17, R15, UR6 ;  /* 0x000000060f117c36 */ /* 0x000fe20008000000 */
[C---:B------:R-:W-:Y:S02]  /*b230*/  LEA R12, P6, R13.reuse, R0, 0x1 ;  /* 0x000000000d0c7211 */ /* 0x040fe400078c08ff */
[----:B-1----:R-:W-:Y:S01]  /*b240*/  PRMT R19, R8, 0x7632, R19 ;  /* 0x0000763208137816 */ /* 0x002fe20000000013 */
[----:B------:R-:W-:Y:S01]  /*b250*/  VIADD R8, R20, 0x27 ;  /* 0x0000002714087836 */ /* 0x000fe20000000000 */
[----:B------:R-:W-:-:S03]  /*b260*/  LEA.HI.X.SX32 R13, R13, R2, 0x1, P6 ;  /* 0x000000020d0d7211 */ /* 0x000fc600030f0eff */
[----:B------:R1:W-:Y:S01]  /*b270*/  @P5 STG.E.U16 desc[UR8][R22.64], R19 ;  /* 0x0000001316005986 */ /* 0x0003e2000c101508 */
[----:B------:R-:W-:Y:S02]  /*b280*/  ISETP.LT.AND P5, PT, R14, UR7, !P0 ;  /* 0x000000070e007c0c */ /* 0x000fe4000c7a1270 */
[C---:B------:R-:W-:Y:S01]  /*b290*/  LEA R14, P6, R15.reuse, R0, 0x1 ;  /* 0x000000000f0e7211 */ /* 0x040fe200078c08ff */
[----:B------:R2:W-:Y:S01]  /*b2a0*/  @P4 STG.E.U16 desc[UR8][R12.64], R9 ;  /* 0x000000090c004986 */ /* 0x0005e2000c101508 */
[----:B------:R-:W-:Y:S01]  /*b2b0*/  ISETP.LT.AND P4, PT, R8, UR7, !P0 ;  /* 0x0000000708007c0c */ /* 0x000fe2000c781270 */
[----:B------:R-:W-:Y:S01]  /*b2c0*/  VIADD R8, R20, 0x28 ;  /* 0x0000002814087836 */ /* 0x000fe20000000000 */
[----:B------:R-:W-:Y:S02]  /*b2d0*/  LEA.HI.X.SX32 R15, R15, R2, 0x1, P6 ;  /* 0x000000020f0f7211 */ /* 0x000fe400030f0eff */
[C---:B------:R-:W-:Y:S01]  /*b2e0*/  LEA R16, P6, R17.reuse, R0, 0x1 ;  /* 0x0000000011107211 */ /* 0x040fe200078c08ff */
[----:B-1----:R-:W-:-:S03]  /*b2f0*/  VIADD R19, R17, UR6 ;  /* 0x0000000611137c36 */ /* 0x002fc60008000000 */
[----:B------:R-:W-:Y:S02]  /*b300*/  LEA.HI.X.SX32 R17, R17, R2, 0x1, P6 ;  /* 0x0000000211117211 */ /* 0x000fe400030f0eff */
[----:B--2---:R-:W-:Y:S01]  /*b310*/  PRMT R13, R9, 0x7632, R13 ;  /* 0x00007632090d7816 */ /* 0x004fe2000000000d */
[C---:B------:R-:W-:Y:S01]  /*b320*/  VIADD R9, R19.reuse, UR6 ;  /* 0x0000000613097c36 */ /* 0x040fe20008000000 */
[C---:B------:R-:W-:Y:S01]  /*b330*/  LEA R18, P6, R19.reuse, R0, 0x1 ;  /* 0x0000000013127211 */ /* 0x040fe200078c08ff */
[----:B------:R-:W-:Y:S02]  /*b340*/  VIADD R12, R20, 0x2a ;  /* 0x0000002a140c7836 */ /* 0x000fe40000000000 */
[----:B------:R1:W-:Y:S01]  /*b350*/  @P3 STG.E.U16 desc[UR8][R14.64], R13 ;  /* 0x0000000d0e003986 */ /* 0x0003e2000c101508 */
[----:B------:R-:W-:Y:S01]  /*b360*/  ISETP.LT.AND P3, PT, R8, UR7, !P0 ;  /* 0x0000000708007c0c */ /* 0x000fe2000c761270 */
[----:B------:R-:W-:Y:S01]  /*b370*/  VIADD R8, R20, 0x29 ;  /* 0x0000002914087836 */ /* 0x000fe20000000000 */
[----:B------:R-:W-:Y:S01]  /*b380*/  LEA.HI.X.SX32 R19, R19, R2, 0x1, P6 ;  /* 0x0000000213137211 */ /* 0x000fe200030f0eff */
[----:B------:R2:W-:Y:S03]  /*b390*/  @P2 STG.E.U16 desc[UR8][R16.64], R10 ;  /* 0x0000000a10002986 */ /* 0x0005e6000c101508 */
[----:B------:R-:W-:-:S02]  /*b3a0*/  ISETP.LT.AND P2, PT, R8, UR7, !P0 ;  /* 0x0000000708007c0c */ /* 0x000fc4000c741270 */
[C---:B------:R-:W-:Y:S01]  /*b3b0*/  LEA R8, P6, R9.reuse, R0, 0x1 ;  /* 0x0000000009087211 */ /* 0x040fe200078c08ff */
[----:B-1----:R-:W-:-:S03]  /*b3c0*/  VIADD R13, R9, UR6 ;  /* 0x00000006090d7c36 */ /* 0x002fc60008000000 */
[----:B------:R-:W-:Y:S02]  /*b3d0*/  LEA.HI.X.SX32 R9, R9, R2, 0x1, P6 ;  /* 0x0000000209097211 */ /* 0x000fe400030f0eff */
[----:B--2---:R-:W-:Y:S01]  /*b3e0*/  PRMT R17, R10, 0x7632, R17 ;  /* 0x000076320a117816 */ /* 0x004fe20000000011 */
[C---:B------:R-:W-:Y:S02]  /*b3f0*/  VIADD R15, R13.reuse, UR6 ;  /* 0x000000060d0f7c36 */ /* 0x040fe40008000000 */
[----:B------:R-:W-:Y:S02]  /*b400*/  VIADD R10, R20, 0x2b ;  /* 0x0000002b140a7836 */ /* 0x000fe40000000000 */
[----:B------:R1:W-:Y:S01]  /*b410*/  @P1 STG.E.U16 desc[UR8][R18.64], R17 ;  /* 0x0000001112001986 */ /* 0x0003e2000c101508 */
[----:B------:R-:W-:Y:S02]  /*b420*/  ISETP.LT.AND P1, PT, R12, UR7, !P0 ;  /* 0x000000070c007c0c */ /* 0x000fe4000c721270 */
[C---:B------:R-:W-:Y:S01]  /*b430*/  LEA R12, P6, R13.reuse, R0, 0x1 ;  /* 0x000000000d0c7211 */ /* 0x040fe200078c08ff */
[----:B------:R2:W-:Y:S01]  /*b440*/  @P5 STG.E.U16 desc[UR8][R8.64], R11 ;  /* 0x0000000b08005986 */ /* 0x0005e2000c101508 */
[----:B------:R-:W-:Y:S01]  /*b450*/  ISETP.LT.AND P5, PT, R10, UR7, !P0 ;  /* 0x000000070a007c0c */ /* 0x000fe2000c7a1270 */
[----:B------:R-:W-:Y:S01]  /*b460*/  VIADD R10, R20, 0x2c ;  /* 0x0000002c140a7836 */ /* 0x000fe20000000000 */
[----:B------:R-:W-:-:S02]  /*b470*/  LEA.HI.X.SX32 R13, R13, R2, 0x1, P6 ;  /* 0x000000020d0d7211 */ /* 0x000fc400030f0eff */
[C---:B------:R-:W-:Y:S01]  /*b480*/  LEA R14, P6, R15.reuse, R0, 0x1 ;  /* 0x000000000f0e7211 */ /* 0x040fe200078c08ff */
[----:B-1----:R-:W-:Y:S01]  /*b490*/  VIADD R17, R15, UR6 ;  /* 0x000000060f117c36 */ /* 0x002fe20008000000 */
[----:B------:R-:W-:Y:S02]  /*b4a0*/  PRMT R18, R11, 0x7632, R18 ;  /* 0x000076320b127816 */ /* 0x000fe40000000012 */
[----:B------:R-:W-:Y:S01]  /*b4b0*/  LEA.HI.X.SX32 R15, R15, R2, 0x1, P6 ;  /* 0x000000020f0f7211 */ /* 0x000fe200030f0eff */
[C---:B--2---:R-:W-:Y:S01]  /*b4c0*/  VIADD R11, R17.reuse, UR6 ;  /* 0x00000006110b7c36 */ /* 0x044fe20008000000 */
[C---:B------:R-:W-:Y:S01]  /*b4d0*/  LEA R16, P6, R17.reuse, R0, 0x1 ;  /* 0x0000000011107211 */ /* 0x040fe200078c08ff */
[----:B------:R-:W-:Y:S01]  /*b4e0*/  VIADD R9, R20, 0x2d ;  /* 0x0000002d14097836 */ /* 0x000fe20000000000 */
[----:B------:R1:W-:Y:S01]  /*b4f0*/  @P4 STG.E.U16 desc[UR8][R12.64], R18 ;  /* 0x000000120c004986 */ /* 0x0003e2000c101508 */
[----:B------:R-:W-:Y:S01]  /*b500*/  ISETP.LT.AND P4, PT, R10, UR7, !P0 ;  /* 0x000000070a007c0c */ /* 0x000fe2000c781270 */
[----:B------:R-:W-:Y:S01]  /*b510*/  VIADD R10, R20, 0x2e ;  /* 0x0000002e140a7836 */ /* 0x000fe20000000000 */
[----:B------:R-:W-:Y:S01]  /*b520*/  LEA.HI.X.SX32 R17, R17, R2, 0x1, P6 ;  /* 0x0000000211117211 */ /* 0x000fe200030f0eff */
[----:B----4-:R2:W-:Y:S01]  /*b530*/  @P3 STG.E.U16 desc[UR8][R14.64], R4 ;  /* 0x000000040e003986 */ /* 0x0105e2000c101508 */
[----:B------:R-:W-:-:S02]  /*b540*/  LEA R8, P6, R11, R0, 0x1 ;  /* 0x000000000b087211 */ /* 0x000fc400078c08ff */
[----:B------:R-:W-:Y:S02]  /*b550*/  ISETP.LT.AND P3, PT, R9, UR7, !P0 ;  /* 0x0000000709007c0c */ /* 0x000fe4000c761270 */
[C---:B------:R-:W-:Y:S01]  /*b560*/  LEA.HI.X.SX32 R9, R11.reuse, R2, 0x1, P6 ;  /* 0x000000020b097211 */ /* 0x040fe200030f0eff */
[----:B------:R-:W-:-:S04]  /*b570*/  VIADD R11, R11, UR6 ;  /* 0x000000060b0b7c36 */ /* 0x000fc80008000000 */
[----:B-1----:R-:W-:Y:S01]  /*b580*/  VIADD R13, R11, UR6 ;  /* 0x000000060b0d7c36 */ /* 0x002fe20008000000 */
[----:B--2---:R-:W-:Y:S01]  /*b590*/  PRMT R15, R4, 0x7632, R15 ;  /* 0x00007632040f7816 */ /* 0x004fe2000000000f */
[C---:B------:R-:W-:Y:S01]  /*b5a0*/  VIADD R14, R20.reuse, 0x32 ;  /* 0x00000032140e7836 */ /* 0x040fe20000000000 */
[----:B------:R-:W-:-:S03]  /*b5b0*/  IADD3 R4, R20, 0x2f, RZ ;  /* 0x0000002f14047810 */ /* 0x000fc60007ffe0ff */
[----:B------:R1:W-:Y:S01]  /*b5c0*/  @P2 STG.E.U16 desc[UR8][R16.64], R15 ;  /* 0x0000000f10002986 */ /* 0x0003e2000c101508 */
[----:B------:R-:W-:Y:S02]  /*b5d0*/  ISETP.LT.AND P2, PT, R10, UR7, !P0 ;  /* 0x000000070a007c0c */ /* 0x000fe4000c741270 */
[C---:B------:R-:W-:Y:S01]  /*b5e0*/  LEA R10, P6, R11.reuse, R0, 0x1 ;  /* 0x000000000b0a7211 */ /* 0x040fe200078c08ff */
[----:B------:R2:W-:Y:S01]  /*b5f0*/  @P1 STG.E.U16 desc[UR8][R8.64], R5 ;  /* 0x0000000508001986 */ /* 0x0005e2000c101508 */
[----:B------:R-:W-:Y:S01]  /*b600*/  ISETP.LT.AND P1, PT, R4, UR7, !P0 ;  /* 0x0000000704007c0c */ /* 0x000fe2000c721270 */
[C---:B------:R-:W-:Y:S01]  /*b610*/  VIADD R4, R20.reuse, 0x30 ;  /* 0x0000003014047836 */ /* 0x040fe20000000000 */
[----:B------:R-:W-:Y:S02]  /*b620*/  LEA.HI.X.SX32 R11, R11, R2, 0x1, P6 ;  /* 0x000000020b0b7211 */ /* 0x000fe400030f0eff */
[----:B------:R-:W-:Y:S02]  /*b630*/  LEA R12, P6, R13, R0, 0x1 ;  /* 0x000000000d0c7211 */ /* 0x000fe400078c08ff */
[----:B-1----:R-:W-:Y:S01]  /*b640*/  PRMT R16, R5, 0x7632, R16 ;  /* 0x0000763205107816 */ /* 0x002fe20000000010 */
[C---:B------:R-:W-:Y:S01]  /*b650*/  VIADD R15, R13.reuse, UR6 ;  /* 0x000000060d0f7c36 */ /* 0x040fe20008000000 */
[----:B------:R-:W-:Y:S01]  /*b660*/  LEA.HI.X.SX32 R13, R13, R2, 0x1, P6 ;  /* 0x000000020d0d7211 */ /* 0x000fe200030f0eff */
[----:B--2---:R-:W-:-:S02]  /*b670*/  VIADD R8, R20, 0x31 ;  /* 0x0000003114087836 */ /* 0x004fc40000000000 */
[----:B------:R1:W-:Y:S01]  /*b680*/  @P5 STG.E.U16 desc[UR8][R10.64], R16 ;  /* 0x000000100a005986 */ /* 0x0003e2000c101508 */
[----:B------:R-:W-:Y:S01]  /*b690*/  ISETP.LT.AND P5, PT, R4, UR7, !P0 ;  /* 0x0000000704007c0c */ /* 0x000fe2000c7a1270 */
[C---:B------:R-:W-:Y:S01]  /*b6a0*/  VIADD R9, R15.reuse, UR6 ;  /* 0x000000060f097c36 */ /* 0x040fe20008000000 */
[C---:B------:R-:W-:Y:S01]  /*b6b0*/  LEA R4, P6, R15.reuse, R0, 0x1 ;  /* 0x000000000f047211 */ /* 0x040fe200078c08ff */
[----:B------:R2:W-:Y:S01]  /*b6c0*/  @P4 STG.E.U16 desc[UR8][R12.64], R6 ;  /* 0x000000060c004986 */ /* 0x0005e2000c101508 */
[----:B------:R-:W-:Y:S02]  /*b6d0*/  ISETP.LT.AND P4, PT, R8, UR7, !P0 ;  /* 0x0000000708007c0c */ /* 0x000fe4000c781270 */
[----:B------:R-:W-:Y:S02]  /*b6e0*/  LEA.HI.X.SX32 R5, R15, R2, 0x1, P6 ;  /* 0x000000020f057211 */ /* 0x000fe400030f0eff */
[C---:B------:R-:W-:Y:S02]  /*b6f0*/  LEA R8, P6, R9.reuse, R0, 0x1 ;  /* 0x0000000009087211 */ /* 0x040fe400078c08ff */
[----:B------:R-:W-:Y:S01]  /*b700*/  PRMT R15, R6, 0x7632, R15 ;  /* 0x00007632060f7816 */ /* 0x000fe2000000000f */
[C---:B-1----:R-:W-:Y:S01]  /*b710*/  VIADD R11, R9.reuse, UR6 ;  /* 0x00000006090b7c36 */ /* 0x042fe20008000000 */
[----:B------:R-:W-:Y:S01]  /*b720*/  LEA.HI.X.SX32 R9, R9, R2, 0x1, P6 ;  /* 0x0000000209097211 */ /* 0x000fe200030f0eff */
[----:B------:R-:W-:-:S02]  /*b730*/  VIADD R16, R20, 0x3e ;  /* 0x0000003e14107836 */ /* 0x000fc40000000000 */
[C---:B--2---:R-:W-:Y:S01]  /*b740*/  VIADD R13, R11.reuse, UR6 ;  /* 0x000000060b0d7c36 */ /* 0x044fe20008000000 */
[C---:B------:R-:W-:Y:S01]  /*b750*/  LEA R10, P6, R11.reuse, R0, 0x1 ;  /* 0x000000000b0a7211 */ /* 0x040fe200078c08ff */
[----:B------:R1:W-:Y:S01]  /*b760*/  @P3 STG.E.U16 desc[UR8][R4.64], R15 ;  /* 0x0000000f04003986 */ /* 0x0003e2000c101508 */
[----:B------:R-:W-:Y:S01]  /*b770*/  ISETP.LT.AND P3, PT, R14, UR7, !P0 ;  /* 0x000000070e007c0c */ /* 0x000fe2000c761270 */
[----:B------:R-:W-:Y:S01]  /*b780*/  VIADD R6, R20, 0x33 ;  /* 0x0000003314067836 */ /* 0x000fe20000000000 */
[----:B------:R-:W-:Y:S01]  /*b790*/  LEA.HI.X.SX32 R11, R11, R2, 0x1, P6 ;  /* 0x000000020b0b7211 */ /* 0x000fe200030f0eff */
[----:B------:R2:W-:Y:S01]  /*b7a0*/  @P2 STG.E.U16 desc[UR8][R8.64], R7 ;  /* 0x0000000708002986 */ /* 0x0005e2000c101508 */
[----:B------:R-:W-:Y:S02]  /*b7b0*/  PRMT R14, R7, 0x7632, R14 ;  /* 0x00007632070e7816 */ /* 0x000fe4000000000e */
[----:B------:R-:W-:Y:S02]  /*b7c0*/  LEA R12, P6, R13, R0, 0x1 ;  /* 0x000000000d0c7211 */ /* 0x000fe400078c08ff */
[----:B------:R-:W-:Y:S01]  /*b7d0*/  ISETP.LT.AND P2, PT, R6, UR7, !P0 ;  /* 0x0000000706007c0c */ /* 0x000fe2000c741270 */
[----:B------:R3:W-:Y:S01]  /*b7e0*/  @P1 STG.E.U16 desc[UR8][R10.64], R14 ;  /* 0x0000000e0a001986 */ /* 0x0007e2000c101508 */
[----:B-1----:R-:W-:-:S02]  /*b7f0*/  VIADD R4, R20, 0x34 ;  /* 0x0000003414047836 */ /* 0x002fc40000000000 */
[C---:B------:R-:W-:Y:S01]  /*b800*/  VIADD R5, R13.reuse, UR6 ;  /* 0x000000060d057c36 */ /* 0x040fe20008000000 */
[----:B------:R-:W-:Y:S01]  /*b810*/  LEA.HI.X.SX32 R13, R13, R2, 0x1, P6 ;  /* 0x000000020d0d7211 */ /* 0x000fe200030f0eff */
[----:B--2---:R-:W-:Y:S01]  /*b820*/  VIADD R7, R20, 0x35 ;  /* 0x0000003514077836 */ /* 0x004fe20000000000 */
[----:B------:R-:W-:Y:S01]  /*b830*/  ISETP.LT.AND P1, PT, R4, UR7, !P0 ;  /* 0x0000000704007c0c */ /* 0x000fe2000c721270 */
[C---:B------:R-:W-:Y:S01]  /*b840*/  VIADD R9, R5.reuse, UR6 ;  /* 0x0000000605097c36 */ /* 0x040fe20008000000 */
[----:B------:R-:W-:Y:S01]  /*b850*/  LEA R4, P6, R5, R0, 0x1 ;  /* 0x0000000005047211 */ /* 0x000fe200078c08ff */
[----:B0-----:R0:W-:Y:S01]  /*b860*/  @P5 STG.E.U16 desc[UR8][R12.64], R24 ;  /* 0x000000180c005986 */ /* 0x0011e2000c101508 */
[----:B------:R-:W-:Y:S01]  /*b870*/  ISETP.LT.AND P5, PT, R7, UR7, !P0 ;  /* 0x0000000707007c0c */ /* 0x000fe2000c7a1270 */
[C---:B------:R-:W-:Y:S01]  /*b880*/  VIADD R8, R20.reuse, 0x36 ;  /* 0x0000003614087836 */ /* 0x040fe20000000000 */
[----:B------:R-:W-:Y:S01]  /*b890*/  LEA.HI.X.SX32 R5, R5, R2, 0x1, P6 ;  /* 0x0000000205057211 */ /* 0x000fe200030f0eff */
[----:B---3--:R-:W-:Y:S01]  /*b8a0*/  VIADD R10, R20, 0x37 ;  /* 0x00000037140a7836 */ /* 0x008fe20000000000 */
[----:B------:R-:W-:-:S02]  /*b8b0*/  LEA R6, P6, R9, R0, 0x1 ;  /* 0x0000000009067211 */ /* 0x000fc400078c08ff */
[----:B------:R-:W-:Y:S02]  /*b8c0*/  PRMT R14, R25, 0x7632, R14 ;  /* 0x00007632190e7816 */ /* 0x000fe4000000000e */
[C---:B------:R-:W-:Y:S01]  /*b8d0*/  LEA.HI.X.SX32 R7, R9.reuse, R2, 0x1, P6 ;  /* 0x0000000209077211 */ /* 0x040fe200030f0eff */
[----:B------:R-:W-:Y:S01]  /*b8e0*/  VIADD R9, R9, UR6 ;  /* 0x0000000609097c36 */ /* 0x000fe20008000000 */
[----:B0-----:R-:W-:Y:S01]  /*b8f0*/  PRMT R13, R24, 0x7632, R13 ;  /* 0x00007632180d7816 */ /* 0x001fe2000000000d */
[----:B------:R-:W-:Y:S02]  /*b900*/  VIADD R12, R20, 0x3a ;  /* 0x0000003a140c7836 */ /* 0x000fe40000000000 */
[----:B------:R-:W-:Y:S02]  /*b910*/  VIADD R11, R9, UR6 ;  /* 0x00000006090b7c36 */ /* 0x000fe40008000000 */
[----:B------:R0:W-:Y:S01]  /*b920*/  @P4 STG.E.U16 desc[UR8][R4.64], R13 ;  /* 0x0000000d04004986 */ /* 0x0001e2000c101508 */
[----:B------:R-:W-:-:S02]  /*b930*/  ISETP.LT.AND P4, PT, R8, UR7, !P0 ;  /* 0x0000000708007c0c */ /* 0x000fc4000c781270 */
[C---:B------:R-:W-:Y:S01]  /*b940*/  LEA R8, P6, R9.reuse, R0, 0x1 ;  /* 0x0000000009087211 */ /* 0x040fe200078c08ff */
[----:B------:R1:W-:Y:S01]  /*b950*/  @P3 STG.E.U16 desc[UR8][R6.64], R25 ;  /* 0x0000001906003986 */ /* 0x0003e2000c101508 */
[----:B------:R-:W-:Y:S01]  /*b960*/  ISETP.LT.AND P3, PT, R10, UR7, !P0 ;  /* 0x000000070a007c0c */ /* 0x000fe2000c761270 */
[----:B------:R-:W-:Y:S01]  /*b970*/  VIADD R10, R20, 0x38 ;  /* 0x00000038140a7836 */ /* 0x000fe20000000000 */
[----:B------:R-:W-:Y:S02]  /*b980*/  LEA.HI.X.SX32 R9, R9, R2, 0x1, P6 ;  /* 0x0000000209097211 */ /* 0x000fe400030f0eff */
[----:B0-----:R-:W-:-:S03]  /*b990*/  LEA R4, P6, R11, R0, 0x1 ;  /* 0x000000000b047211 */ /* 0x001fc600078c08ff */
[----:B------:R0:W-:Y:S01]  /*b9a0*/  @P2 STG.E.U16 desc[UR8][R8.64], R14 ;  /* 0x0000000e08002986 */ /* 0x0001e2000c101508 */
[C---:B------:R-:W-:Y:S02]  /*b9b0*/  IADD3 R13, R11.reuse, UR6, RZ ;  /* 0x000000060b0d7c10 */ /* 0x040fe4000fffe0ff */
[----:B------:R-:W-:Y:S01]  /*b9c0*/  LEA.HI.X.SX32 R5, R11, R2, 0x1, P6 ;  /* 0x000000020b057211 */ /* 0x000fe200030f0eff */
[----:B-1----:R-:W-:Y:S01]  /*b9d0*/  VIADD R7, R20, 0x39 ;  /* 0x0000003914077836 */ /* 0x002fe20000000000 */
[C---:B------:R-:W-:Y:S01]  /*b9e0*/  LEA R6, P6, R13.reuse, R0, 0x1 ;  /* 0x000000000d067211 */ /* 0x040fe200078c08ff */
[----:B------:R-:W-:Y:S01]  /*b9f0*/  VIADD R11, R13, UR6 ;  /* 0x000000060d0b7c36 */ /* 0x000fe20008000000 */
[----:B------:R-:W-:Y:S01]  /*ba00*/  ISETP.LT.AND P2, PT, R10, UR7, !P0 ;  /* 0x000000070a007c0c */ /* 0x000fe2000c741270 */
[----:B------:R1:W-:Y:S01]  /*ba10*/  @P1 STG.E.U16 desc[UR8][R4.64], R26 ;  /* 0x0000001a04001986 */ /* 0x0003e2000c101508 */
[----:B------:R-:W-:Y:S01]  /*ba20*/  ISETP.LT.AND P1, PT, R7, UR7, !P0 ;  /* 0x0000000707007c0c */ /* 0x000fe2000c721270 */
[----:B------:R-:W-:Y:S01]  /*ba30*/  VIADD R3, R11, UR6 ;  /* 0x000000060b037c36 */ /* 0x000fe20008000000 */
[----:B------:R-:W-:-:S02]  /*ba40*/  LEA.HI.X.SX32 R7, R13, R2, 0x1, P6 ;  /* 0x000000020d077211 */ /* 0x000fc400030f0eff */
[----:B------:R-:W-:Y:S01]  /*ba50*/  LEA R10, P6, R11, R0, 0x1 ;  /* 0x000000000b0a7211 */ /* 0x000fe200078c08ff */
[----:B0-----:R-:W-:Y:S01]  /*ba60*/  VIADD R9, R3, UR6 ;  /* 0x0000000603097c36 */ /* 0x001fe20008000000 */
[----:B------:R-:W-:Y:S02]  /*ba70*/  PRMT R13, R26, 0x7632, R13 ;  /* 0x000076321a0d7816 */ /* 0x000fe4000000000d */
[----:B------:R-:W-:Y:S01]  /*ba80*/  LEA.HI.X.SX32 R11, R11, R2, 0x1, P6 ;  /* 0x000000020b0b7211 */ /* 0x000fe200030f0eff */
[----:B-1----:R-:W-:Y:S01]  /*ba90*/  VIADD R5, R20, 0x3b ;  /* 0x0000003b14057836 */ /* 0x002fe20000000000 */
[----:B------:R-:W-:Y:S01]  /*baa0*/  LEA R4, P6, R3, R0, 0x1 ;  /* 0x0000000003047211 */ /* 0x000fe200078c08ff */
[----:B------:R0:W-:Y:S01]  /*bab0*/  @P5 STG.E.U16 desc[UR8][R6.64], R13 ;  /* 0x0000000d06005986 */ /* 0x0001e2000c101508 */
[----:B------:R-:W-:Y:S01]  /*bac0*/  ISETP.LT.AND P5, PT, R12, UR7, !P0 ;  /* 0x000000070c007c0c */ /* 0x000fe2000c7a1270 */
[----:B------:R-:W-:Y:S02]  /*bad0*/  VIADD R12, R20, 0x3c ;  /* 0x0000003c140c7836 */ /* 0x000fe40000000000 */
[----:B------:R1:W-:Y:S01]  /*bae0*/  @P4 STG.E.U16 desc[UR8][R10.64], R27 ;  /* 0x0000001b0a004986 */ /* 0x0003e2000c101508 */
[----:B------:R-:W-:-:S02]  /*baf0*/  ISETP.LT.AND P4, PT, R5, UR7, !P0 ;  /* 0x0000000705007c0c */ /* 0x000fc4000c781270 */
[----:B------:R-:W-:Y:S01]  /*bb00*/  LEA.HI.X.SX32 R5, R3, R2, 0x1, P6 ;  /* 0x0000000203057211 */ /* 0x000fe200030f0eff */
[C---:B------:R-:W-:Y:S01]  /*bb10*/  VIADD R3, R9.reuse, UR6 ;  /* 0x0000000609037c36 */ /* 0x040fe20008000000 */
[----:B------:R-:W-:Y:S02]  /*bb20*/  LEA R8, P6, R9, R0, 0x1 ;  /* 0x0000000009087211 */ /* 0x000fe400078c08ff */
[----:B0-----:R-:W-:Y:S02]  /*bb30*/  PRMT R7, R27, 0x7632, R7 ;  /* 0x000076321b077816 */ /* 0x001fe40000000007 */
[----:B------:R-:W-:Y:S02]  /*bb40*/  LEA.HI.X.SX32 R9, R9, R2, 0x1, P6 ;  /* 0x0000000209097211 */ /* 0x000fe400030f0eff */
[C---:B------:R-:W-:Y:S01]  /*bb50*/  LEA R6, P6, R3.reuse, R0, 0x1 ;  /* 0x0000000003067211 */ /* 0x040fe200078c08ff */
[----:B-1----:R-:W-:Y:S01]  /*bb60*/  VIADD R11, R3, UR6 ;  /* 0x00000006030b7c36 */ /* 0x002fe20008000000 */
[----:B------:R0:W-:Y:S01]  /*bb70*/  @P3 STG.E.U16 desc[UR8][R4.64], R7 ;  /* 0x0000000704003986 */ /* 0x0001e2000c101508 */
[----:B------:R-:W-:Y:S01]  /*bb80*/  VIADD R10, R20, 0x3d ;  /* 0x0000003d140a7836 */ /* 0x000fe20000000000 */
[----:B------:R-:W-:Y:S01]  /*bb90*/  ISETP.LT.AND P3, PT, R12, UR7, !P0 ;  /* 0x000000070c007c0c */ /* 0x000fe2000c761270 */
[----:B------:R-:W-:Y:S01]  /*bba0*/  VIADD R20, R20, 0x3f ;  /* 0x0000003f14147836 */ /* 0x000fe20000000000 */
[----:B------:R1:W-:Y:S02]  /*bbb0*/  @P2 STG.E.U16 desc[UR8][R8.64], R28 ;  /* 0x0000001c08002986 */ /* 0x0003e4000c101508 */
[----:B------:R-:W-:-:S02]  /*bbc0*/  ISETP.LT.AND P2, PT, R10, UR7, !P0 ;  /* 0x000000070a007c0c */ /* 0x000fc4000c741270 */
[----:B0-----:R-:W-:Y:S01]  /*bbd0*/  LEA.HI.X.SX32 R7, R3, R2, 0x1, P6 ;  /* 0x0000000203077211 */ /* 0x001fe200030f0eff */
[C---:B------:R-:W-:Y:S01]  /*bbe0*/  VIADD R3, R11.reuse, UR6 ;  /* 0x000000060b037c36 */ /* 0x040fe20008000000 */
[----:B------:R-:W-:Y:S02]  /*bbf0*/  PRMT R5, R28, 0x7632, R5 ;  /* 0x000076321c057816 */ /* 0x000fe40000000005 */
[----:B------:R-:W-:Y:S01]  /*bc00*/  LEA R10, P6, R11, R0, 0x1 ;  /* 0x000000000b0a7211 */ /* 0x000fe200078c08ff */
[----:B------:R-:W-:Y:S02]  /*bc10*/  VIADD R13, R3, UR6 ;  /* 0x00000006030d7c36 */ /* 0x000fe40008000000 */
[----:B------:R0:W-:Y:S01]  /*bc20*/  @P1 STG.E.U16 desc[UR8][R6.64], R5 ;  /* 0x0000000506001986 */ /* 0x0001e2000c101508 */
[----:B------:R-:W-:Y:S01]  /*bc30*/  LEA.HI.X.SX32 R11, R11, R2, 0x1, P6 ;  /* 0x000000020b0b7211 */ /* 0x000fe200030f0eff */
[----:B------:R-:W-:Y:S01]  /*bc40*/  VIADD R15, R13, UR6 ;  /* 0x000000060d0f7c36 */ /* 0x000fe20008000000 */
[----:B------:R-:W-:-:S02]  /*bc50*/  LEA R4, P1, R3, R0, 0x1 ;  /* 0x0000000003047211 */ /* 0x000fc400078208ff */
[----:B-1----:R-:W-:Y:S01]  /*bc60*/  LEA R8, P6, R13, R0, 0x1 ;  /* 0x000000000d087211 */ /* 0x002fe200078c08ff */
[----:B------:R-:W-:Y:S01]  /*bc70*/  VIADD R17, R15, UR6 ;  /* 0x000000060f117c36 */ /* 0x000fe20008000000 */
[----:B------:R1:W-:Y:S02]  /*bc80*/  @P5 STG.E.U16 desc[UR8][R10.64], R29 ;  /* 0x0000001d0a005986 */ /* 0x0003e4000c101508 */
[----:B------:R-:W-:Y:S02]  /*bc90*/  LEA.HI.X.SX32 R9, R13, R2, 0x1, P6 ;  /* 0x000000020d097211 */ /* 0x000fe400030f0eff */
[----:B------:R-:W-:Y:S02]  /*bca0*/  LEA R12, P6, R15, R0, 0x1 ;  /* 0x000000000f0c7211 */ /* 0x000fe400078c08ff */
[----:B0-----:R-:W-:Y:S01]  /*bcb0*/  LEA.HI.X.SX32 R5, R3, R2, 0x1, P1 ;  /* 0x0000000203057211 */ /* 0x001fe200008f0eff */
[C---:B------:R-:W-:Y:S01]  /*bcc0*/  VIADD R3, R17.reuse, UR6 ;  /* 0x0000000611037c36 */ /* 0x040fe20008000000 */
[----:B------:R-:W-:-:S02]  /*bcd0*/  LEA R6, P1, R17, R0, 0x1 ;  /* 0x0000000011067211 */ /* 0x000fc400078208ff */
[-C--:B------:R-:W-:Y:S02]  /*bce0*/  LEA.HI.X.SX32 R13, R15, R2.reuse, 0x1, P6 ;  /* 0x000000020f0d7211 */ /* 0x080fe400030f0eff */
[----:B------:R-:W-:Y:S02]  /*bcf0*/  LEA.HI.X.SX32 R7, R17, R2, 0x1, P1 ;  /* 0x0000000211077211 */ /* 0x000fe400008f0eff */
[C---:B------:R-:W-:Y:S02]  /*bd00*/  LEA R14, P6, R3.reuse, R0, 0x1 ;  /* 0x00000000030e7211 */ /* 0x040fe400078c08ff */
[----:B------:R-:W-:Y:S02]  /*bd10*/  ISETP.LT.AND P1, PT, R16, UR7, !P0 ;  /* 0x0000000710007c0c */ /* 0x000fe4000c721270 */
[----:B------:R-:W-:Y:S02]  /*bd20*/  ISETP.LT.AND P0, PT, R20, UR7, !P0 ;  /* 0x0000000714007c0c */ /* 0x000fe4000c701270 */
[----:B------:R-:W-:-:S02]  /*bd30*/  LEA.HI.X.SX32 R15, R3, R2, 0x1, P6 ;  /* 0x00000002030f7211 */ /* 0x000fc400030f0eff */
[----:B------:R-:W-:Y:S02]  /*bd40*/  PRMT R2, R29, 0x7632, R2 ;  /* 0x000076321d027816 */ /* 0x000fe40000000002 */
[----:B------:R-:W-:-:S03]  /*bd50*/  PRMT R0, R30, 0x7632, R0 ;  /* 0x000076321e007816 */ /* 0x000fc60000000000 */
[----:B------:R1:W-:Y:S04]  /*bd60*/  @P4 STG.E.U16 desc[UR8][R4.64], R2 ;  /* 0x0000000204004986 */ /* 0x0003e8000c101508 */
[----:B------:R1:W-:Y:S04]  /*bd70*/  @P3 STG.E.U16 desc[UR8][R8.64], R30 ;  /* 0x0000001e08003986 */ /* 0x0003e8000c101508 */
[----:B------:R1:W-:Y:S04]  /*bd80*/  @P2 STG.E.U16 desc[UR8][R12.64], R0 ;  /* 0x000000000c002986 */ /* 0x0003e8000c101508 */
[----:B------:R1:W-:Y:S01]  /*bd90*/  @P1 STG.E.U16 desc[UR8][R6.64], R31 ;  /* 0x0000001f06001986 */ /* 0x0003e2000c101508 */
[----:B------:R-:W-:Y:S05]  /*bda0*/  @!P0 EXIT ;  /* 0x000000000000894d */ /* 0x000fea0003800000 */
[----:B-1----:R-:W-:-:S05]  /*bdb0*/  PRMT R7, R31, 0x7632, R7 ;  /* 0x000076321f077816 */ /* 0x002fca0000000007 */
[----:B------:R-:W-:Y:S01]  /*bdc0*/  STG.E.U16 desc[UR8][R14.64], R7 ;  /* 0x000000070e007986 */ /* 0x000fe2000c101508 */
[----:B------:R-:W-:Y:S05]  /*bdd0*/  EXIT ;  /* 0x000000000000794d */ /* 0x000fea0003800000 */
.L_x_3:
[----:B------:R-:W-:-:S00]  /*bde0*/  BRA `(.L_x_3) ;  /* 0xfffffffc00fc7947 */ /* 0x000fc0000383ffff */
[----:B------:R-:W-:-:S00]  /*bdf0*/  NOP ;  /* 0x0000000000007918 */ /* 0x000fc00000000000 */
        /* <DEDUP_REMOVED lines=8> */
.L_x_4:


//--------------------- .nv.shared.matmul_kernel  --------------------------
	.section	.nv.shared.matmul_kernel,"aw",@nobits
	.sectionflags	@""
	.align	16
	.zero		1024


//--------------------- .nv.shared.reserved.0     --------------------------
	.section	.nv.shared.reserved.0,"aw",@nobits
	.weak		__nv_reservedSMEM_offset_0_alias
	.size		__nv_reservedSMEM_offset_0_alias, 0, 0
	.other		__nv_reservedSMEM_offset_0_alias,@"STO_CUDA_RESERVED_SHARED STV_DEFAULT"
__nv_reservedSMEM_offset_0_alias:
	.zero		0


//--------------------- .nv.constant0.matmul_kernel --------------------------
	.section	.nv.constant0.matmul_kernel,"a",@progbits
	.sectionflags	@""
	.align	4
.nv.constant0.matmul_kernel:
	.zero		608


//--------------------- SYMBOLS --------------------------

	.type		.nv.reservedSmem.offset0,@object
	.size		.nv.reservedSmem.offset0,0x4
